//
// Generated by NVIDIA NVVM Compiler
//
// Compiler Build ID: CL-36424714
// Cuda compilation tools, release 13.0, V13.0.88
// Based on NVVM 20.0.0
//

.version 9.0
.target sm_100
.address_size 64

	// .globl	_Z25DotFeatureInteractionHalfILi2ELi4ELi16ELi2ELi8EEvliiiiiiiiiii11DotFwdParamI6__halfXT_EE
.extern .shared .align 16 .b8 shared_buf[];

.visible .entry _Z25DotFeatureInteractionHalfILi2ELi4ELi16ELi2ELi8EEvliiiiiiiiiii11DotFwdParamI6__halfXT_EE(
	.param .u64 _Z25DotFeatureInteractionHalfILi2ELi4ELi16ELi2ELi8EEvliiiiiiiiiii11DotFwdParamI6__halfXT_EE_param_0,
	.param .u32 _Z25DotFeatureInteractionHalfILi2ELi4ELi16ELi2ELi8EEvliiiiiiiiiii11DotFwdParamI6__halfXT_EE_param_1,
	.param .u32 _Z25DotFeatureInteractionHalfILi2ELi4ELi16ELi2ELi8EEvliiiiiiiiiii11DotFwdParamI6__halfXT_EE_param_2,
	.param .u32 _Z25DotFeatureInteractionHalfILi2ELi4ELi16ELi2ELi8EEvliiiiiiiiiii11DotFwdParamI6__halfXT_EE_param_3,
	.param .u32 _Z25DotFeatureInteractionHalfILi2ELi4ELi16ELi2ELi8EEvliiiiiiiiiii11DotFwdParamI6__halfXT_EE_param_4,
	.param .u32 _Z25DotFeatureInteractionHalfILi2ELi4ELi16ELi2ELi8EEvliiiiiiiiiii11DotFwdParamI6__halfXT_EE_param_5,
	.param .u32 _Z25DotFeatureInteractionHalfILi2ELi4ELi16ELi2ELi8EEvliiiiiiiiiii11DotFwdParamI6__halfXT_EE_param_6,
	.param .u32 _Z25DotFeatureInteractionHalfILi2ELi4ELi16ELi2ELi8EEvliiiiiiiiiii11DotFwdParamI6__halfXT_EE_param_7,
	.param .u32 _Z25DotFeatureInteractionHalfILi2ELi4ELi16ELi2ELi8EEvliiiiiiiiiii11DotFwdParamI6__halfXT_EE_param_8,
	.param .u32 _Z25DotFeatureInteractionHalfILi2ELi4ELi16ELi2ELi8EEvliiiiiiiiiii11DotFwdParamI6__halfXT_EE_param_9,
	.param .u32 _Z25DotFeatureInteractionHalfILi2ELi4ELi16ELi2ELi8EEvliiiiiiiiiii11DotFwdParamI6__halfXT_EE_param_10,
	.param .u32 _Z25DotFeatureInteractionHalfILi2ELi4ELi16ELi2ELi8EEvliiiiiiiiiii11DotFwdParamI6__halfXT_EE_param_11,
	.param .align 8 .b8 _Z25DotFeatureInteractionHalfILi2ELi4ELi16ELi2ELi8EEvliiiiiiiiiii11DotFwdParamI6__halfXT_EE_param_12[64]
)
{
	.reg .pred 	%p<34>;
	.reg .b16 	%rs<30>;
	.reg .b32 	%r<338>;
	.reg .b32 	%f<68>;
	.reg .b64 	%rd<73>;

	ld.param.u32 	%r101, [_Z25DotFeatureInteractionHalfILi2ELi4ELi16ELi2ELi8EEvliiiiiiiiiii11DotFwdParamI6__halfXT_EE_param_12+56];
	ld.param.u32 	%r100, [_Z25DotFeatureInteractionHalfILi2ELi4ELi16ELi2ELi8EEvliiiiiiiiiii11DotFwdParamI6__halfXT_EE_param_12+40];
	ld.param.u64 	%rd17, [_Z25DotFeatureInteractionHalfILi2ELi4ELi16ELi2ELi8EEvliiiiiiiiiii11DotFwdParamI6__halfXT_EE_param_12+32];
	ld.param.u64 	%rd18, [_Z25DotFeatureInteractionHalfILi2ELi4ELi16ELi2ELi8EEvliiiiiiiiiii11DotFwdParamI6__halfXT_EE_param_12+48];
	ld.param.u64 	%rd16, [_Z25DotFeatureInteractionHalfILi2ELi4ELi16ELi2ELi8EEvliiiiiiiiiii11DotFwdParamI6__halfXT_EE_param_12+8];
	ld.param.u64 	%rd15, [_Z25DotFeatureInteractionHalfILi2ELi4ELi16ELi2ELi8EEvliiiiiiiiiii11DotFwdParamI6__halfXT_EE_param_12];
	ld.param.u32 	%r107, [_Z25DotFeatureInteractionHalfILi2ELi4ELi16ELi2ELi8EEvliiiiiiiiiii11DotFwdParamI6__halfXT_EE_param_1];
	ld.param.u32 	%r88, [_Z25DotFeatureInteractionHalfILi2ELi4ELi16ELi2ELi8EEvliiiiiiiiiii11DotFwdParamI6__halfXT_EE_param_2];
	ld.param.u32 	%r89, [_Z25DotFeatureInteractionHalfILi2ELi4ELi16ELi2ELi8EEvliiiiiiiiiii11DotFwdParamI6__halfXT_EE_param_3];
	ld.param.u32 	%r90, [_Z25DotFeatureInteractionHalfILi2ELi4ELi16ELi2ELi8EEvliiiiiiiiiii11DotFwdParamI6__halfXT_EE_param_4];
	ld.param.u32 	%r91, [_Z25DotFeatureInteractionHalfILi2ELi4ELi16ELi2ELi8EEvliiiiiiiiiii11DotFwdParamI6__halfXT_EE_param_5];
	ld.param.u32 	%r92, [_Z25DotFeatureInteractionHalfILi2ELi4ELi16ELi2ELi8EEvliiiiiiiiiii11DotFwdParamI6__halfXT_EE_param_6];
	ld.param.u32 	%r93, [_Z25DotFeatureInteractionHalfILi2ELi4ELi16ELi2ELi8EEvliiiiiiiiiii11DotFwdParamI6__halfXT_EE_param_7];
	ld.param.u32 	%r94, [_Z25DotFeatureInteractionHalfILi2ELi4ELi16ELi2ELi8EEvliiiiiiiiiii11DotFwdParamI6__halfXT_EE_param_10];
	ld.param.u32 	%r95, [_Z25DotFeatureInteractionHalfILi2ELi4ELi16ELi2ELi8EEvliiiiiiiiiii11DotFwdParamI6__halfXT_EE_param_11];
	ld.param.v2.u32 	{%r98, %r99}, [_Z25DotFeatureInteractionHalfILi2ELi4ELi16ELi2ELi8EEvliiiiiiiiiii11DotFwdParamI6__halfXT_EE_param_12+24];
	ld.param.v2.u32 	{%r96, %r97}, [_Z25DotFeatureInteractionHalfILi2ELi4ELi16ELi2ELi8EEvliiiiiiiiiii11DotFwdParamI6__halfXT_EE_param_12+16];
	cvta.to.global.u64 	%rd1, %rd15;
	cvta.to.global.u64 	%rd2, %rd16;
	cvta.to.global.u64 	%rd3, %rd18;
	mov.u32 	%r6, %tid.y;
	mul.lo.s32 	%r108, %r107, %r91;
	shl.b32 	%r7, %r108, 1;
	mov.u32 	%r8, %ctaid.x;
	mul.lo.s32 	%r9, %r89, %r8;
	shl.b32 	%r10, %r8, 7;
	mov.u32 	%r11, %tid.x;
	setp.ge.s32 	%p1, %r11, %r88;
	@%p1 bra 	$L__BB0_16;
	mul.lo.s32 	%r109, %r88, %r8;
	shl.b32 	%r13, %r6, 1;
	mov.u32 	%r110, %ntid.y;
	shl.b32 	%r14, %r110, 1;
	mov.u32 	%r15, %ntid.x;
	mul.lo.s32 	%r111, %r109, %r96;
	cvt.s64.s32 	%rd4, %r111;
	mul.lo.s32 	%r112, %r109, %r97;
	cvt.s64.s32 	%rd5, %r112;
	mov.u32 	%r320, %r11;
$L__BB0_2:
	setp.lt.s32 	%p2, %r101, 1;
	@%p2 bra 	$L__BB0_15;
	setp.ge.s32 	%p3, %r13, %r96;
	@%p3 bra 	$L__BB0_9;
	mov.u32 	%r321, %r13;
$L__BB0_5:
	setp.ge.s32 	%p4, %r321, %r96;
	@%p4 bra 	$L__BB0_8;
	add.s32 	%r113, %r98, %r321;
	mad.lo.s32 	%r114, %r113, %r92, %r320;
	shl.b32 	%r115, %r114, 3;
	mov.u32 	%r116, shared_buf;
	add.s32 	%r18, %r116, %r115;
	mad.lo.s32 	%r19, %r321, %r88, %r320;
	cvt.s64.s32 	%rd19, %r19;
	add.s64 	%rd20, %rd19, %rd4;
	shl.b64 	%rd21, %rd20, 3;
	add.s64 	%rd22, %rd1, %rd21;
	ld.global.v4.u16 	{%rs6, %rs7, %rs8, %rs9}, [%rd22];
	st.shared.v4.u16 	[%r18], {%rs6, %rs7, %rs8, %rs9};
	add.s32 	%r117, %r321, 1;
	setp.ge.s32 	%p5, %r117, %r96;
	@%p5 bra 	$L__BB0_8;
	shl.b32 	%r118, %r92, 3;
	add.s32 	%r119, %r18, %r118;
	add.s32 	%r120, %r19, %r88;
	cvt.s64.s32 	%rd23, %r120;
	add.s64 	%rd24, %rd23, %rd4;
	shl.b64 	%rd25, %rd24, 3;
	add.s64 	%rd26, %rd1, %rd25;
	ld.global.v4.u16 	{%rs10, %rs11, %rs12, %rs13}, [%rd26];
	st.shared.v4.u16 	[%r119], {%rs10, %rs11, %rs12, %rs13};
$L__BB0_8:
	add.s32 	%r321, %r321, %r14;
	setp.lt.s32 	%p6, %r321, %r96;
	@%p6 bra 	$L__BB0_5;
$L__BB0_9:
	setp.ge.s32 	%p7, %r13, %r97;
	setp.eq.s32 	%p8, %r101, 1;
	or.pred  	%p9, %p8, %p7;
	@%p9 bra 	$L__BB0_15;
	mov.u32 	%r322, %r13;
$L__BB0_11:
	setp.ge.s32 	%p10, %r322, %r97;
	@%p10 bra 	$L__BB0_14;
	add.s32 	%r122, %r99, %r322;
	mad.lo.s32 	%r123, %r122, %r92, %r320;
	shl.b32 	%r124, %r123, 3;
	mov.u32 	%r125, shared_buf;
	add.s32 	%r22, %r125, %r124;
	mad.lo.s32 	%r23, %r322, %r88, %r320;
	cvt.s64.s32 	%rd27, %r23;
	add.s64 	%rd28, %rd27, %rd5;
	shl.b64 	%rd29, %rd28, 3;
	add.s64 	%rd30, %rd2, %rd29;
	ld.global.v4.u16 	{%rs14, %rs15, %rs16, %rs17}, [%rd30];
	st.shared.v4.u16 	[%r22], {%rs14, %rs15, %rs16, %rs17};
	add.s32 	%r126, %r322, 1;
	setp.ge.s32 	%p11, %r126, %r97;
	@%p11 bra 	$L__BB0_14;
	shl.b32 	%r127, %r92, 3;
	add.s32 	%r128, %r22, %r127;
	add.s32 	%r129, %r23, %r88;
	cvt.s64.s32 	%rd31, %r129;
	add.s64 	%rd32, %rd31, %rd5;
	shl.b64 	%rd33, %rd32, 3;
	add.s64 	%rd34, %rd2, %rd33;
	ld.global.v4.u16 	{%rs18, %rs19, %rs20, %rs21}, [%rd34];
	st.shared.v4.u16 	[%r128], {%rs18, %rs19, %rs20, %rs21};
$L__BB0_14:
	add.s32 	%r322, %r322, %r14;
	setp.lt.s32 	%p12, %r322, %r97;
	@%p12 bra 	$L__BB0_11;
$L__BB0_15:
	add.s32 	%r320, %r320, %r15;
	setp.lt.s32 	%p13, %r320, %r88;
	@%p13 bra 	$L__BB0_2;
$L__BB0_16:
	mov.u32 	%r130, shared_buf;
	add.s32 	%r26, %r130, %r7;
	bar.sync 	0;
	setp.gt.u32 	%p14, %r6, 3;
	@%p14 bra 	$L__BB0_21;
	shl.b32 	%r27, %r91, 4;
	shl.b32 	%r28, %r93, 4;
	mov.u32 	%r29, %ntid.y;
	mov.u32 	%r323, %r6;
$L__BB0_18:
	shr.u32 	%r31, %r323, 1;
	and.b32  	%r32, %r323, 1;
	setp.lt.u32 	%p15, %r31, %r32;
	@%p15 bra 	$L__BB0_20;
	mul.lo.s32 	%r131, %r27, %r31;
	mul.lo.s32 	%r132, %r27, %r32;
	shl.b32 	%r133, %r131, 1;
	mov.u32 	%r134, shared_buf;
	add.s32 	%r135, %r134, %r133;
	shl.b32 	%r136, %r132, 1;
	add.s32 	%r137, %r134, %r136;
	wmma.load.a.sync.aligned.row.m16n16k16.shared.f16 	{%r138, %r139, %r140, %r141, %r142, %r143, %r144, %r145}, [%r135], %r91;
	wmma.load.b.sync.aligned.col.m16n16k16.shared.f16 	{%r146, %r147, %r148, %r149, %r150, %r151, %r152, %r153}, [%r137], %r91;
	mov.f32 	%f1, 0f00000000;
	wmma.mma.sync.aligned.row.col.m16n16k16.f32.f32 {%f2, %f3, %f4, %f5, %f6, %f7, %f8, %f9}, {%r138, %r139, %r140, %r141, %r142, %r143, %r144, %r145}, {%r146, %r147, %r148, %r149, %r150, %r151, %r152, %r153}, {%f1, %f1, %f1, %f1, %f1, %f1, %f1, %f1};
	add.s32 	%r154, %r135, 32;
	add.s32 	%r155, %r137, 32;
	wmma.load.a.sync.aligned.row.m16n16k16.shared.f16 	{%r156, %r157, %r158, %r159, %r160, %r161, %r162, %r163}, [%r154], %r91;
	wmma.load.b.sync.aligned.col.m16n16k16.shared.f16 	{%r164, %r165, %r166, %r167, %r168, %r169, %r170, %r171}, [%r155], %r91;
	wmma.mma.sync.aligned.row.col.m16n16k16.f32.f32 {%f10, %f11, %f12, %f13, %f14, %f15, %f16, %f17}, {%r156, %r157, %r158, %r159, %r160, %r161, %r162, %r163}, {%r164, %r165, %r166, %r167, %r168, %r169, %r170, %r171}, {%f2, %f3, %f4, %f5, %f6, %f7, %f8, %f9};
	add.s32 	%r172, %r135, 64;
	add.s32 	%r173, %r137, 64;
	wmma.load.a.sync.aligned.row.m16n16k16.shared.f16 	{%r174, %r175, %r176, %r177, %r178, %r179, %r180, %r181}, [%r172], %r91;
	wmma.load.b.sync.aligned.col.m16n16k16.shared.f16 	{%r182, %r183, %r184, %r185, %r186, %r187, %r188, %r189}, [%r173], %r91;
	wmma.mma.sync.aligned.row.col.m16n16k16.f32.f32 {%f18, %f19, %f20, %f21, %f22, %f23, %f24, %f25}, {%r174, %r175, %r176, %r177, %r178, %r179, %r180, %r181}, {%r182, %r183, %r184, %r185, %r186, %r187, %r188, %r189}, {%f10, %f11, %f12, %f13, %f14, %f15, %f16, %f17};
	add.s32 	%r190, %r135, 96;
	add.s32 	%r191, %r137, 96;
	wmma.load.a.sync.aligned.row.m16n16k16.shared.f16 	{%r192, %r193, %r194, %r195, %r196, %r197, %r198, %r199}, [%r190], %r91;
	wmma.load.b.sync.aligned.col.m16n16k16.shared.f16 	{%r200, %r201, %r202, %r203, %r204, %r205, %r206, %r207}, [%r191], %r91;
	wmma.mma.sync.aligned.row.col.m16n16k16.f32.f32 {%f26, %f27, %f28, %f29, %f30, %f31, %f32, %f33}, {%r192, %r193, %r194, %r195, %r196, %r197, %r198, %r199}, {%r200, %r201, %r202, %r203, %r204, %r205, %r206, %r207}, {%f18, %f19, %f20, %f21, %f22, %f23, %f24, %f25};
	add.s32 	%r208, %r135, 128;
	add.s32 	%r209, %r137, 128;
	wmma.load.a.sync.aligned.row.m16n16k16.shared.f16 	{%r210, %r211, %r212, %r213, %r214, %r215, %r216, %r217}, [%r208], %r91;
	wmma.load.b.sync.aligned.col.m16n16k16.shared.f16 	{%r218, %r219, %r220, %r221, %r222, %r223, %r224, %r225}, [%r209], %r91;
	wmma.mma.sync.aligned.row.col.m16n16k16.f32.f32 {%f34, %f35, %f36, %f37, %f38, %f39, %f40, %f41}, {%r210, %r211, %r212, %r213, %r214, %r215, %r216, %r217}, {%r218, %r219, %r220, %r221, %r222, %r223, %r224, %r225}, {%f26, %f27, %f28, %f29, %f30, %f31, %f32, %f33};
	add.s32 	%r226, %r135, 160;
	add.s32 	%r227, %r137, 160;
	wmma.load.a.sync.aligned.row.m16n16k16.shared.f16 	{%r228, %r229, %r230, %r231, %r232, %r233, %r234, %r235}, [%r226], %r91;
	wmma.load.b.sync.aligned.col.m16n16k16.shared.f16 	{%r236, %r237, %r238, %r239, %r240, %r241, %r242, %r243}, [%r227], %r91;
	wmma.mma.sync.aligned.row.col.m16n16k16.f32.f32 {%f42, %f43, %f44, %f45, %f46, %f47, %f48, %f49}, {%r228, %r229, %r230, %r231, %r232, %r233, %r234, %r235}, {%r236, %r237, %r238, %r239, %r240, %r241, %r242, %r243}, {%f34, %f35, %f36, %f37, %f38, %f39, %f40, %f41};
	add.s32 	%r244, %r135, 192;
	add.s32 	%r245, %r137, 192;
	wmma.load.a.sync.aligned.row.m16n16k16.shared.f16 	{%r246, %r247, %r248, %r249, %r250, %r251, %r252, %r253}, [%r244], %r91;
	wmma.load.b.sync.aligned.col.m16n16k16.shared.f16 	{%r254, %r255, %r256, %r257, %r258, %r259, %r260, %r261}, [%r245], %r91;
	wmma.mma.sync.aligned.row.col.m16n16k16.f32.f32 {%f50, %f51, %f52, %f53, %f54, %f55, %f56, %f57}, {%r246, %r247, %r248, %r249, %r250, %r251, %r252, %r253}, {%r254, %r255, %r256, %r257, %r258, %r259, %r260, %r261}, {%f42, %f43, %f44, %f45, %f46, %f47, %f48, %f49};
	add.s32 	%r262, %r135, 224;
	add.s32 	%r263, %r137, 224;
	wmma.load.a.sync.aligned.row.m16n16k16.shared.f16 	{%r264, %r265, %r266, %r267, %r268, %r269, %r270, %r271}, [%r262], %r91;
	wmma.load.b.sync.aligned.col.m16n16k16.shared.f16 	{%r272, %r273, %r274, %r275, %r276, %r277, %r278, %r279}, [%r263], %r91;
	wmma.mma.sync.aligned.row.col.m16n16k16.f32.f32 {%f58, %f59, %f60, %f61, %f62, %f63, %f64, %f65}, {%r264, %r265, %r266, %r267, %r268, %r269, %r270, %r271}, {%r272, %r273, %r274, %r275, %r276, %r277, %r278, %r279}, {%f50, %f51, %f52, %f53, %f54, %f55, %f56, %f57};
	shl.b32 	%r280, %r32, 4;
	mad.lo.s32 	%r281, %r28, %r31, %r280;
	shl.b32 	%r282, %r281, 2;
	add.s32 	%r283, %r26, %r282;
	wmma.store.d.sync.aligned.row.m16n16k16.shared.f32 	[%r283], {%f58, %f59, %f60, %f61, %f62, %f63, %f64, %f65}, %r93;
$L__BB0_20:
	add.s32 	%r323, %r323, %r29;
	setp.lt.u32 	%p16, %r323, 4;
	@%p16 bra 	$L__BB0_18;
$L__BB0_21:
	bar.sync 	0;
	cvt.s64.s32 	%rd35, %r88;
	mul.lo.s32 	%r284, %r90, %r8;
	cvt.s64.s32 	%rd36, %r284;
	add.s64 	%rd6, %rd36, %rd35;
	shl.b32 	%r324, %r6, 1;
	setp.ge.s32 	%p17, %r324, %r100;
	@%p17 bra 	$L__BB0_35;
	shl.b64 	%rd37, %rd6, 3;
	add.s64 	%rd7, %rd3, %rd37;
	add.s32 	%r35, %r94, -1;
	mov.u32 	%r36, %ntid.x;
	mov.u32 	%r285, %ntid.y;
	shl.b32 	%r37, %r285, 1;
$L__BB0_23:
	setp.ge.s32 	%p18, %r324, %r100;
	@%p18 bra 	$L__BB0_34;
	setp.ge.s32 	%p19, %r11, %r100;
	@%p19 bra 	$L__BB0_29;
	add.s32 	%r39, %r324, %r94;
	add.s32 	%r286, %r35, %r39;
	mul.lo.s32 	%r287, %r286, %r324;
	shr.s32 	%r40, %r287, 1;
	mul.lo.s32 	%r41, %r324, %r93;
	mov.u32 	%r325, %r11;
$L__BB0_26:
	setp.ge.s32 	%p20, %r325, %r39;
	@%p20 bra 	$L__BB0_28;
	add.s32 	%r288, %r325, %r40;
	add.s32 	%r289, %r325, %r41;
	shl.b32 	%r290, %r289, 2;
	add.s32 	%r291, %r26, %r290;
	ld.shared.f32 	%f66, [%r291];
	// begin inline asm
	{  cvt.rn.f16.f32 %rs22, %f66;}

	// end inline asm
	mul.wide.s32 	%rd38, %r288, 2;
	add.s64 	%rd39, %rd7, %rd38;
	st.global.u16 	[%rd39], %rs22;
$L__BB0_28:
	add.s32 	%r325, %r325, %r36;
	setp.lt.s32 	%p21, %r325, %r100;
	@%p21 bra 	$L__BB0_26;
$L__BB0_29:
	add.s32 	%r44, %r324, 1;
	max.s32 	%r292, %r44, %r11;
	setp.ge.s32 	%p22, %r292, %r100;
	@%p22 bra 	$L__BB0_34;
	add.s32 	%r45, %r44, %r94;
	add.s32 	%r293, %r35, %r45;
	mul.lo.s32 	%r294, %r293, %r44;
	shr.u32 	%r295, %r294, 31;
	add.s32 	%r296, %r294, %r295;
	shr.s32 	%r46, %r296, 1;
	mul.lo.s32 	%r47, %r44, %r93;
	mov.u32 	%r326, %r11;
$L__BB0_31:
	setp.ge.s32 	%p23, %r326, %r45;
	@%p23 bra 	$L__BB0_33;
	add.s32 	%r297, %r326, %r46;
	add.s32 	%r298, %r326, %r47;
	shl.b32 	%r299, %r298, 2;
	add.s32 	%r300, %r26, %r299;
	ld.shared.f32 	%f67, [%r300];
	// begin inline asm
	{  cvt.rn.f16.f32 %rs23, %f67;}

	// end inline asm
	mul.wide.s32 	%rd40, %r297, 2;
	add.s64 	%rd41, %rd7, %rd40;
	st.global.u16 	[%rd41], %rs23;
$L__BB0_33:
	add.s32 	%r326, %r326, %r36;
	setp.lt.s32 	%p24, %r326, %r100;
	@%p24 bra 	$L__BB0_31;
$L__BB0_34:
	add.s32 	%r324, %r324, %r37;
	setp.lt.s32 	%p25, %r324, %r100;
	@%p25 bra 	$L__BB0_23;
$L__BB0_35:
	mul.wide.s32 	%rd42, %r9, 2;
	add.s64 	%rd8, %rd3, %rd42;
	mov.u32 	%r51, %ntid.x;
	mad.lo.s32 	%r337, %r6, %r51, %r11;
	setp.gt.u32 	%p26, %r337, 127;
	@%p26 bra 	$L__BB0_42;
	cvta.to.global.u64 	%rd9, %rd17;
	mov.u32 	%r53, %ntid.y;
	mul.lo.s32 	%r54, %r51, %r53;
	add.s32 	%r301, %r337, %r54;
	max.u32 	%r302, %r301, 128;
	setp.lt.u32 	%p27, %r301, 128;
	selp.u32 	%r303, 1, 0, %p27;
	add.s32 	%r304, %r301, %r303;
	sub.s32 	%r305, %r302, %r304;
	div.u32 	%r306, %r305, %r54;
	add.s32 	%r55, %r306, %r303;
	and.b32  	%r307, %r55, 3;
	setp.eq.s32 	%p28, %r307, 3;
	mov.u32 	%r336, %r337;
	@%p28 bra 	$L__BB0_39;
	add.s32 	%r308, %r55, 1;
	and.b32  	%r309, %r308, 3;
	add.s32 	%r310, %r337, %r10;
	mul.wide.u32 	%rd44, %r310, 2;
	add.s64 	%rd10, %rd9, %rd44;
	mul.wide.u32 	%rd45, %r53, %r51;
	shl.b64 	%rd11, %rd45, 1;
	mul.wide.u32 	%rd46, %r6, %r51;
	cvt.u64.u32 	%rd47, %r11;
	add.s64 	%rd48, %rd46, %rd47;
	shl.b64 	%rd49, %rd48, 1;
	add.s64 	%rd51, %rd49, %rd42;
	add.s64 	%rd12, %rd3, %rd51;
	neg.s32 	%r327, %r309;
	mad.lo.s32 	%r311, %r53, %r309, %r6;
	mad.lo.s32 	%r336, %r51, %r311, %r11;
	mov.b64 	%rd72, 0;
$L__BB0_38:
	.pragma "nounroll";
	add.s64 	%rd52, %rd12, %rd72;
	add.s64 	%rd53, %rd10, %rd72;
	ld.global.u16 	%rs24, [%rd53];
	st.global.u16 	[%rd52], %rs24;
	add.s64 	%rd72, %rd72, %rd11;
	add.s32 	%r327, %r327, 1;
	setp.ne.s32 	%p29, %r327, 0;
	@%p29 bra 	$L__BB0_38;
$L__BB0_39:
	setp.lt.u32 	%p30, %r55, 3;
	@%p30 bra 	$L__BB0_42;
	shl.b32 	%r312, %r54, 1;
	add.s32 	%r335, %r336, %r312;
	shl.b32 	%r62, %r54, 2;
	mad.lo.s32 	%r334, %r54, 3, %r336;
	add.s32 	%r333, %r336, %r54;
	add.s32 	%r332, %r333, %r10;
	add.s32 	%r331, %r335, %r10;
	add.s32 	%r330, %r334, %r10;
	add.s32 	%r329, %r336, %r10;
$L__BB0_41:
	mul.wide.u32 	%rd54, %r336, 2;
	add.s64 	%rd55, %rd8, %rd54;
	mul.wide.u32 	%rd56, %r329, 2;
	add.s64 	%rd57, %rd9, %rd56;
	ld.global.u16 	%rs25, [%rd57];
	st.global.u16 	[%rd55], %rs25;
	add.s32 	%r313, %r336, %r54;
	mul.wide.u32 	%rd58, %r333, 2;
	add.s64 	%rd59, %rd8, %rd58;
	mul.wide.u32 	%rd60, %r332, 2;
	add.s64 	%rd61, %rd9, %rd60;
	ld.global.u16 	%rs26, [%rd61];
	st.global.u16 	[%rd59], %rs26;
	add.s32 	%r314, %r313, %r54;
	mul.wide.u32 	%rd62, %r335, 2;
	add.s64 	%rd63, %rd8, %rd62;
	mul.wide.u32 	%rd64, %r331, 2;
	add.s64 	%rd65, %rd9, %rd64;
	ld.global.u16 	%rs27, [%rd65];
	st.global.u16 	[%rd63], %rs27;
	add.s32 	%r315, %r314, %r54;
	mul.wide.u32 	%rd66, %r334, 2;
	add.s64 	%rd67, %rd8, %rd66;
	mul.wide.u32 	%rd68, %r330, 2;
	add.s64 	%rd69, %rd9, %rd68;
	ld.global.u16 	%rs28, [%rd69];
	st.global.u16 	[%rd67], %rs28;
	add.s32 	%r336, %r315, %r54;
	add.s32 	%r335, %r335, %r62;
	add.s32 	%r334, %r334, %r62;
	add.s32 	%r333, %r333, %r62;
	add.s32 	%r332, %r332, %r62;
	add.s32 	%r331, %r331, %r62;
	add.s32 	%r330, %r330, %r62;
	add.s32 	%r329, %r329, %r62;
	setp.lt.u32 	%p31, %r336, 128;
	@%p31 bra 	$L__BB0_41;
$L__BB0_42:
	setp.ge.s32 	%p32, %r337, %r95;
	@%p32 bra 	$L__BB0_45;
	mov.b32 	%r316, 0;
	// begin inline asm
	cvt.rn.f16.s32 %rs29, %r316;
	// end inline asm
	mov.u32 	%r317, %ntid.y;
	mul.lo.s32 	%r69, %r51, %r317;
$L__BB0_44:
	not.b32 	%r318, %r337;
	add.s32 	%r319, %r89, %r318;
	mul.wide.s32 	%rd70, %r319, 2;
	add.s64 	%rd71, %rd8, %rd70;
	st.global.u16 	[%rd71], %rs29;
	add.s32 	%r337, %r337, %r69;
	setp.lt.s32 	%p33, %r337, %r95;
	@%p33 bra 	$L__BB0_44;
$L__BB0_45:
	ret;

}


// ===== COMPILED SASS (sm_100) =====

	.target	sm_100

	.elftype	@"ET_EXEC"


//--------------------- .note.nv.tkinfo           --------------------------
	.section	.note.nv.tkinfo,"",@"SHT_NOTE"
	.sectionflags	@"SHF_NOTE_NV_TKINFO"
	.tkinfo
        /*0018*/ 	.word	0x00000002
        /*0030*/ 	.string	""
        /*0030*/ 	.string	"ptxas"
        /*0030*/ 	.string	"Cuda compilation tools, release 13.0, V13.0.88"
        /*0030*/ 	.string	"Build cuda_13.0.r13.0/compiler.36424714_0"
        /*0030*/ 	.string	"-arch sm_100 -m 64 "



//--------------------- .note.nv.cuinfo           --------------------------
	.section	.note.nv.cuinfo,"",@"SHT_NOTE"
	.sectionflags	@"SHF_NOTE_NV_CUINFO"
        /*0018*/ 	.short	0x0002
        /*001a*/ 	.short	0x0064
        /*001c*/ 	.short	0x0082
	.zero		2


//--------------------- .nv.info                  --------------------------
	.section	.nv.info,"",@"SHT_CUDA_INFO"
	.align	4


	//----- nvinfo : EIATTR_REGCOUNT
	.align		4
        /*0000*/ 	.byte	0x04, 0x2f
        /*0002*/ 	.short	(.L_1 - .L_0)
	.align		4
.L_0:
        /*0004*/ 	.word	index@(_Z25DotFeatureInteractionHalfILi2ELi4ELi16ELi2ELi8EEvliiiiiiiiiii11DotFwdParamI6__halfXT_EE)
        /*0008*/ 	.word	0x00000020


	//----- nvinfo : EIATTR_FRAME_SIZE
	.align		4
.L_1:
        /*000c*/ 	.byte	0x04, 0x11
        /*000e*/ 	.short	(.L_3 - .L_2)
	.align		4
.L_2:
        /*0010*/ 	.word	index@(_Z25DotFeatureInteractionHalfILi2ELi4ELi16ELi2ELi8EEvliiiiiiiiiii11DotFwdParamI6__halfXT_EE)
        /*0014*/ 	.word	0x00000000


	//----- nvinfo : EIATTR_MIN_STACK_SIZE
	.align		4
.L_3:
        /*0018*/ 	.byte	0x04, 0x12
        /*001a*/ 	.short	(.L_5 - .L_4)
	.align		4
.L_4:
        /*001c*/ 	.word	index@(_Z25DotFeatureInteractionHalfILi2ELi4ELi16ELi2ELi8EEvliiiiiiiiiii11DotFwdParamI6__halfXT_EE)
        /*0020*/ 	.word	0x00000000
.L_5:


//--------------------- .nv.compat                --------------------------
	.section	.nv.compat,"",@"SHT_CUDA_COMPAT_INFO"
	.align	4
        /*0000*/ 	.byte	0x02, 0x09, 0x00, 0x00, 0x02, 0x02, 0x01, 0x00, 0x02, 0x05, 0x05, 0x00, 0x03, 0x07, 0x01, 0x01
        /*0010*/ 	.byte	0x02, 0x03, 0x00, 0x00, 0x02, 0x06, 0x01, 0x00, 0x04, 0x0b, 0x08, 0x00, 0x09, 0x00, 0x00, 0x00
        /*0020*/ 	.byte	0x00, 0x00, 0x00, 0x00


//--------------------- .nv.info._Z25DotFeatureInteractionHalfILi2ELi4ELi16ELi2ELi8EEvliiiiiiiiiii11DotFwdParamI6__halfXT_EE --------------------------
	.section	.nv.info._Z25DotFeatureInteractionHalfILi2ELi4ELi16ELi2ELi8EEvliiiiiiiiiii11DotFwdParamI6__halfXT_EE,"",@"SHT_CUDA_INFO"
	.sectionflags	@""
	.align	4


	//----- nvinfo : EIATTR_CUDA_API_VERSION
	.align		4
        /*0000*/ 	.byte	0x04, 0x37
        /*0002*/ 	.short	(.L_7 - .L_6)
.L_6:
        /*0004*/ 	.word	0x00000082


	//----- nvinfo : EIATTR_KPARAM_INFO
	.align		4
.L_7:
        /*0008*/ 	.byte	0x04, 0x17
        /*000a*/ 	.short	(.L_9 - .L_8)
.L_8:
        /*000c*/ 	.word	0x00000000
        /*0010*/ 	.short	0x000c
        /*0012*/ 	.short	0x0038
        /*0014*/ 	.byte	0x00, 0xf0, 0x01, 0x01


	//----- nvinfo : EIATTR_KPARAM_INFO
	.align		4
.L_9:
        /*0018*/ 	.byte	0x04, 0x17
        /*001a*/ 	.short	(.L_11 - .L_10)
.L_10:
        /*001c*/ 	.word	0x00000000
        /*0020*/ 	.short	0x000b
        /*0022*/ 	.short	0x0030
        /*0024*/ 	.byte	0x00, 0xf0, 0x11, 0x00


	//----- nvinfo : EIATTR_KPARAM_INFO
	.align		4
.L_11:
        /*0028*/ 	.byte	0x04, 0x17
        /*002a*/ 	.short	(.L_13 - .L_12)
.L_12:
        /*002c*/ 	.word	0x00000000
        /*0030*/ 	.short	0x000a
        /*0032*/ 	.short	0x002c
        /*0034*/ 	.byte	0x00, 0xf0, 0x11, 0x00


	//----- nvinfo : EIATTR_KPARAM_INFO
	.align		4
.L_13:
        /*0038*/ 	.byte	0x04, 0x17
        /*003a*/ 	.short	(.L_15 - .L_14)
.L_14:
        /*003c*/ 	.word	0x00000000
        /*0040*/ 	.short	0x0009
        /*0042*/ 	.short	0x0028
        /*0044*/ 	.byte	0x00, 0xf0, 0x11, 0x00


	//----- nvinfo : EIATTR_KPARAM_INFO
	.align		4
.L_15:
        /*0048*/ 	.byte	0x04, 0x17
        /*004a*/ 	.short	(.L_17 - .L_16)
.L_16:
        /*004c*/ 	.word	0x00000000
        /*0050*/ 	.short	0x0008
        /*0052*/ 	.short	0x0024
        /*0054*/ 	.byte	0x00, 0xf0, 0x11, 0x00


	//----- nvinfo : EIATTR_KPARAM_INFO
	.align		4
.L_17:
        /*0058*/ 	.byte	0x04, 0x17
        /*005a*/ 	.short	(.L_19 - .L_18)
.L_18:
        /*005c*/ 	.word	0x00000000
        /*0060*/ 	.short	0x0007
        /*0062*/ 	.short	0x0020
        /*0064*/ 	.byte	0x00, 0xf0, 0x11, 0x00


	//----- nvinfo : EIATTR_KPARAM_INFO
	.align		4
.L_19:
        /*0068*/ 	.byte	0x04, 0x17
        /*006a*/ 	.short	(.L_21 - .L_20)
.L_20:
        /*006c*/ 	.word	0x00000000
        /*0070*/ 	.short	0x0006
        /*0072*/ 	.short	0x001c
        /*0074*/ 	.byte	0x00, 0xf0, 0x11, 0x00


	//----- nvinfo : EIATTR_KPARAM_INFO
	.align		4
.L_21:
        /*0078*/ 	.byte	0x04, 0x17
        /*007a*/ 	.short	(.L_23 - .L_22)
.L_22:
        /*007c*/ 	.word	0x00000000
        /*0080*/ 	.short	0x0005
        /*0082*/ 	.short	0x0018
        /*0084*/ 	.byte	0x00, 0xf0, 0x11, 0x00


	//----- nvinfo : EIATTR_KPARAM_INFO
	.align		4
.L_23:
        /*0088*/ 	.byte	0x04, 0x17
        /*008a*/ 	.short	(.L_25 - .L_24)
.L_24:
        /*008c*/ 	.word	0x00000000
        /*0090*/ 	.short	0x0004
        /*0092*/ 	.short	0x0014
        /*0094*/ 	.byte	0x00, 0xf0, 0x11, 0x00


	//----- nvinfo : EIATTR_KPARAM_INFO
	.align		4
.L_25:
        /*0098*/ 	.byte	0x04, 0x17
        /*009a*/ 	.short	(.L_27 - .L_26)
.L_26:
        /*009c*/ 	.word	0x00000000
        /*00a0*/ 	.short	0x0003
        /*00a2*/ 	.short	0x0010
        /*00a4*/ 	.byte	0x00, 0xf0, 0x11, 0x00


	//----- nvinfo : EIATTR_KPARAM_INFO
	.align		4
.L_27:
        /*00a8*/ 	.byte	0x04, 0x17
        /*00aa*/ 	.short	(.L_29 - .L_28)
.L_28:
        /*00ac*/ 	.word	0x00000000
        /*00b0*/ 	.short	0x0002
        /*00b2*/ 	.short	0x000c
        /*00b4*/ 	.byte	0x00, 0xf0, 0x11, 0x00


	//----- nvinfo : EIATTR_KPARAM_INFO
	.align		4
.L_29:
        /*00b8*/ 	.byte	0x04, 0x17
        /*00ba*/ 	.short	(.L_31 - .L_30)
.L_30:
        /*00bc*/ 	.word	0x00000000
        /*00c0*/ 	.short	0x0001
        /*00c2*/ 	.short	0x0008
        /*00c4*/ 	.byte	0x00, 0xf0, 0x11, 0x00


	//----- nvinfo : EIATTR_KPARAM_INFO
	.align		4
.L_31:
        /*00c8*/ 	.byte	0x04, 0x17
        /*00ca*/ 	.short	(.L_33 - .L_32)
.L_32:
        /*00cc*/ 	.word	0x00000000
        /*00d0*/ 	.short	0x0000
        /*00d2*/ 	.short	0x0000
        /*00d4*/ 	.byte	0x00, 0xf0, 0x21, 0x00


	//----- nvinfo : EIATTR_SPARSE_MMA_MASK
	.align		4
.L_33:
        /*00d8*/ 	.byte	0x03, 0x50
        /*00da*/ 	.short	0x0000


	//----- nvinfo : EIATTR_WMMA_USED
	.align		4
        /*00dc*/ 	.byte	0x01, 0x2b
	.zero		2


	//----- nvinfo : EIATTR_MAXREG_COUNT
	.align		4
        /*00e0*/ 	.byte	0x03, 0x1b
        /*00e2*/ 	.short	0x00ff


	//----- nvinfo : EIATTR_NUM_BARRIERS
	.align		4
        /*00e4*/ 	.byte	0x02, 0x4c
        /*00e6*/ 	.byte	0x01
	.zero		1


	//----- nvinfo : EIATTR_MERCURY_ISA_VERSION
	.align		4
        /*00e8*/ 	.byte	0x03, 0x5f
        /*00ea*/ 	.short	0x0101


	//----- nvinfo : EIATTR_VRC_CTA_INIT_COUNT
	.align		4
        /*00ec*/ 	.byte	0x02, 0x4a
	.zero		1
	.zero		1


	//----- nvinfo : EIATTR_EXIT_INSTR_OFFSETS
	.align		4
        /*00f0*/ 	.byte	0x04, 0x1c
        /*00f2*/ 	.short	(.L_35 - .L_34)


	//   ....[0]....
.L_34:
        /*00f4*/ 	.word	0x00001a80


	//   ....[1]....
        /*00f8*/ 	.word	0x00001b30


	//----- nvinfo : EIATTR_CRS_STACK_SIZE
	.align		4
.L_35:
        /*00fc*/ 	.byte	0x04, 0x1e
        /*00fe*/ 	.short	(.L_37 - .L_36)
.L_36:
        /*0100*/ 	.word	0x00000000


	//----- nvinfo : EIATTR_CBANK_PARAM_SIZE
	.align		4
.L_37:
        /*0104*/ 	.byte	0x03, 0x19
        /*0106*/ 	.short	0x0078


	//----- nvinfo : EIATTR_PARAM_CBANK
	.align		4
        /*0108*/ 	.byte	0x04, 0x0a
        /*010a*/ 	.short	(.L_39 - .L_38)
	.align		4
.L_38:
        /*010c*/ 	.word	index@(.nv.constant0._Z25DotFeatureInteractionHalfILi2ELi4ELi16ELi2ELi8EEvliiiiiiiiiii11DotFwdParamI6__halfXT_EE)
        /*0110*/ 	.short	0x0380
        /*0112*/ 	.short	0x0078


	//----- nvinfo : EIATTR_SW_WAR
	.align		4
.L_39:
        /*0114*/ 	.byte	0x04, 0x36
        /*0116*/ 	.short	(.L_41 - .L_40)
.L_40:
        /*0118*/ 	.word	0x00000008
.L_41:


//--------------------- .nv.callgraph             --------------------------
	.section	.nv.callgraph,"",@"SHT_CUDA_CALLGRAPH"
	.align	4
	.sectionentsize	8
	.align		4
        /*0000*/ 	.word	0x00000000
	.align		4
        /*0004*/ 	.word	0xffffffff
	.align		4
        /*0008*/ 	.word	0x00000000
	.align		4
        /*000c*/ 	.word	0xfffffffe
	.align		4
        /*0010*/ 	.word	0x00000000
	.align		4
        /*0014*/ 	.word	0xfffffffd
	.align		4
        /*0018*/ 	.word	0x00000000
	.align		4
        /*001c*/ 	.word	0xfffffffc


//--------------------- .text._Z25DotFeatureInteractionHalfILi2ELi4ELi16ELi2ELi8EEvliiiiiiiiiii11DotFwdParamI6__halfXT_EE --------------------------
	.section	.text._Z25DotFeatureInteractionHalfILi2ELi4ELi16ELi2ELi8EEvliiiiiiiiiii11DotFwdParamI6__halfXT_EE,"ax",@progbits
	.align	128
        .global         _Z25DotFeatureInteractionHalfILi2ELi4ELi16ELi2ELi8EEvliiiiiiiiiii11DotFwdParamI6__halfXT_EE
        .type           _Z25DotFeatureInteractionHalfILi2ELi4ELi16ELi2ELi8EEvliiiiiiiiiii11DotFwdParamI6__halfXT_EE,@function
        .size           _Z25DotFeatureInteractionHalfILi2ELi4ELi16ELi2ELi8EEvliiiiiiiiiii11DotFwdParamI6__halfXT_EE,(.L_x_33 - _Z25DotFeatureInteractionHalfILi2ELi4ELi16ELi2ELi8EEvliiiiiiiiiii11DotFwdParamI6__halfXT_EE)
        .other          _Z25DotFeatureInteractionHalfILi2ELi4ELi16ELi2ELi8EEvliiiiiiiiiii11DotFwdParamI6__halfXT_EE,@"STO_CUDA_ENTRY STV_DEFAULT"
_Z25DotFeatureInteractionHalfILi2ELi4ELi16ELi2ELi8EEvliiiiiiiiiii11DotFwdParamI6__halfXT_EE:
.text._Z25DotFeatureInteractionHalfILi2ELi4ELi16ELi2ELi8EEvliiiiiiiiiii11DotFwdParamI6__halfXT_EE:
[----:B------:R-:W-:Y:S01]  /*0000*/  LDC R1, c[0x0][0x37c] ;  /* 0x0000df00ff017b82 */ /* 0x000fe20000000800 */
[----:B------:R-:W0:Y:S01]  /*0010*/  S2R R7, SR_TID.X ;  /* 0x0000000000077919 */ /* 0x000e220000002100 */
[----:B------:R-:W1:Y:S01]  /*0020*/  LDCU.64 UR6, c[0x0][0x388] ;  /* 0x00007100ff0677ac */ /* 0x000e620008000a00 */
[----:B------:R-:W-:Y:S01]  /*0030*/  BSSY.RECONVERGENT B0, `(.L_x_0) ;  /* 0x000006c000007945 */ /* 0x000fe20003800200 */
[----:B------:R-:W2:Y:S01]  /*0040*/  S2R R3, SR_TID.Y ;  /* 0x0000000000037919 */ /* 0x000ea20000002200 */
[----:B------:R-:W1:Y:S01]  /*0050*/  LDCU UR4, c[0x0][0x398] ;  /* 0x00007300ff0477ac */ /* 0x000e620008000800 */
[----:B------:R-:W3:Y:S01]  /*0060*/  S2R R0, SR_CTAID.X ;  /* 0x0000000000007919 */ /* 0x000ee20000002500 */
[----:B------:R-:W4:Y:S01]  /*0070*/  LDCU.64 UR8, c[0x0][0x358] ;  /* 0x00006b00ff0877ac */ /* 0x000f220008000a00 */
[----:B------:R-:W0:Y:S01]  /*0080*/  LDCU UR13, c[0x0][0x38c] ;  /* 0x00007180ff0d77ac */ /* 0x000e220008000800 */
[----:B------:R-:W0:Y:S01]  /*0090*/  LDCU UR12, c[0x0][0x3d0] ;  /* 0x00007a00ff0c77ac */ /* 0x000e220008000800 */
[----:B------:R-:W0:Y:S01]  /*00a0*/  LDCU.64 UR14, c[0x0][0x3b8] ;  /* 0x00007700ff0e77ac */ /* 0x000e220008000a00 */
[----:B-1----:R-:W-:Y:S01]  /*00b0*/  UIMAD UR4, UR6, UR4, URZ ;  /* 0x00000004060472a4 */ /* 0x002fe2000f8e02ff */
[----:B0-----:R-:W-:-:S13]  /*00c0*/  ISETP.GE.AND P0, PT, R7, UR7, PT ;  /* 0x0000000707007c0c */ /* 0x001fda000bf06270 */
[----:B--234-:R-:W-:Y:S05]  /*00d0*/  @P0 BRA `(.L_x_1) ;  /* 0x0000000400840947 */ /* 0x01cfea0003800000 */
[----:B------:R-:W0:Y:S01]  /*00e0*/  LDCU.64 UR10, c[0x0][0x3c8] ;  /* 0x00007900ff0a77ac */ /* 0x000e220008000a00 */
[----:B------:R-:W1:Y:S01]  /*00f0*/  LDC R2, c[0x0][0x364] ;  /* 0x0000d900ff027b82 */ /* 0x000e620000000800 */
[----:B------:R-:W-:Y:S02]  /*0100*/  IMAD R6, R0, UR7, RZ ;  /* 0x0000000700067c24 */ /* 0x000fe4000f8e02ff */
[----:B------:R-:W-:-:S05]  /*0110*/  IMAD.SHL.U32 R8, R3, 0x2, RZ ;  /* 0x0000000203087824 */ /* 0x000fca00078e00ff */
[----:B------:R-:W2:Y:S01]  /*0120*/  LDC R4, c[0x0][0x360] ;  /* 0x0000d800ff047b82 */ /* 0x000ea20000000800 */
[C---:B0-----:R-:W-:Y:S02]  /*0130*/  IMAD R5, R6.reuse, UR10, RZ ;  /* 0x0000000a06057c24 */ /* 0x041fe4000f8e02ff */
[----:B------:R-:W-:-:S03]  /*0140*/  IMAD R6, R6, UR11, RZ ;  /* 0x0000000b06067c24 */ /* 0x000fc6000f8e02ff */
[----:B------:R-:W-:Y:S02]  /*0150*/  SHF.R.S32.HI R9, RZ, 0x1f, R5 ;  /* 0x0000001fff097819 */ /* 0x000fe40000011405 */
[----:B------:R-:W-:-:S07]  /*0160*/  SHF.R.S32.HI R10, RZ, 0x1f, R6 ;  /* 0x0000001fff0a7819 */ /* 0x000fce0000011406 */
.L_x_12:
[----:B0-----:R-:W0:Y:S02]  /*0170*/  LDCU UR5, c[0x0][0x3f0] ;  /* 0x00007e00ff0577ac */ /* 0x001e240008000800 */
[----:B0-----:R-:W-:-:S09]  /*0180*/  UISETP.GE.AND UP0, UPT, UR5, 0x1, UPT ;  /* 0x000000010500788c */ /* 0x001fd2000bf06270 */
[----:B---34-:R-:W-:Y:S05]  /*0190*/  BRA.U !UP0, `(.L_x_2) ;  /* 0x0000000508447547 */ /* 0x018fea000b800000 */
[----:B------:R-:W0:Y:S01]  /*01a0*/  LDCU UR5, c[0x0][0x3c8] ;  /* 0x00007900ff0577ac */ /* 0x000e220008000800 */
[----:B------:R-:W-:Y:S01]  /*01b0*/  BSSY.RECONVERGENT B1, `(.L_x_3) ;  /* 0x0000024000017945 */ /* 0x000fe20003800200 */
[----:B0-----:R-:W-:-:S13]  /*01c0*/  ISETP.GE.AND P0, PT, R8, UR5, PT ;  /* 0x0000000508007c0c */ /* 0x001fda000bf06270 */
[----:B------:R-:W-:Y:S05]  /*01d0*/  @P0 BRA `(.L_x_4) ;  /* 0x0000000000840947 */ /* 0x000fea0003800000 */
[----:B------:R-:W0:Y:S01]  /*01e0*/  LDC R11, c[0x0][0x3c8] ;  /* 0x0000f200ff0b7b82 */ /* 0x000e220000000800 */
[----:B------:R-:W-:-:S07]  /*01f0*/  IMAD.MOV.U32 R18, RZ, RZ, R8 ;  /* 0x000000ffff127224 */ /* 0x000fce00078e0008 */
[----:B------:R-:W3:Y:S02]  /*0200*/  LDC R16, c[0x0][0x39c] ;  /* 0x0000e700ff107b82 */ /* 0x000ee40000000800 */
.L_x_7:
[----:B0-----:R-:W-:Y:S01]  /*0210*/  ISETP.GE.AND P0, PT, R18, R11, PT ;  /* 0x0000000b1200720c */ /* 0x001fe20003f06270 */
[----:B------:R-:W-:-:S12]  /*0220*/  BSSY.RECONVERGENT B2, `(.L_x_5) ;  /* 0x0000019000027945 */ /* 0x000fd80003800200 */
[----:B------:R-:W-:Y:S05]  /*0230*/  @P0 BRA `(.L_x_6) ;  /* 0x00000000005c0947 */ /* 0x000fea0003800000 */
[C---:B------:R-:W-:Y:S02]  /*0240*/  VIADD R12, R18.reuse, 0x1 ;  /* 0x00000001120c7836 */ /* 0x040fe40000000000 */
[----:B------:R-:W-:-:S03]  /*0250*/  IMAD R22, R18, UR13, R7 ;  /* 0x0000000d12167c24 */ /* 0x000fc6000f8e0207 */
[----:B------:R-:W-:Y:S02]  /*0260*/  ISETP.GE.AND P0, PT, R12, R11, PT ;  /* 0x0000000b0c00720c */ /* 0x000fe40003f06270 */
[----:B------:R-:W-:-:S11]  /*0270*/  IADD3 R15, P2, PT, R5, R22, RZ ;  /* 0x00000016050f7210 */ /* 0x000fd60007f5e0ff */
[C---:B------:R-:W-:Y:S02]  /*0280*/  @!P0 IADD3 R12, PT, PT, R22.reuse, UR13, RZ ;  /* 0x0000000d160c8c10 */ /* 0x040fe4000fffe0ff */
[-C--:B------:R-:W-:Y:S02]  /*0290*/  LEA.HI.X.SX32 R22, R22, R9.reuse, 0x1, P2 ;  /* 0x0000000916167211 */ /* 0x080fe400010f0eff */
[----:B------:R-:W-:Y:S02]  /*02a0*/  @!P0 IADD3 R13, P1, PT, R5, R12, RZ ;  /* 0x0000000c050d8210 */ /* 0x000fe40007f3e0ff */
[----:B------:R-:W-:Y:S02]  /*02b0*/  LEA R14, P2, R15, UR14, 0x3 ;  /* 0x0000000e0f0e7c11 */ /* 0x000fe4000f8418ff */
[----:B------:R-:W-:Y:S02]  /*02c0*/  @!P0 LEA.HI.X.SX32 R20, R12, R9, 0x1, P1 ;  /* 0x000000090c148211 */ /* 0x000fe400008f0eff */
[----:B------:R-:W-:-:S02]  /*02d0*/  @!P0 LEA R12, P1, R13, UR14, 0x3 ;  /* 0x0000000e0d0c8c11 */ /* 0x000fc4000f8218ff */
[----:B------:R-:W-:Y:S02]  /*02e0*/  LEA.HI.X R15, R15, UR15, R22, 0x3, P2 ;  /* 0x0000000f0f0f7c11 */ /* 0x000fe400090f1c16 */
[----:B------:R-:W-:-:S04]  /*02f0*/  @!P0 LEA.HI.X R13, R13, UR15, R20, 0x3, P1 ;  /* 0x0000000f0d0d8c11 */ /* 0x000fc800088f1c14 */
[----:B------:R-:W4:Y:S04]  /*0300*/  LDG.E.64 R14, desc[UR8][R14.64] ;  /* 0x000000080e0e7981 */ /* 0x000f28000c1e1b00 */
[----:B------:R-:W5:Y:S01]  /*0310*/  @!P0 LDG.E.64 R12, desc[UR8][R12.64] ;  /* 0x000000080c0c8981 */ /* 0x000f62000c1e1b00 */
[----:B------:R-:W0:Y:S01]  /*0320*/  S2UR UR6, SR_CgaCtaId ;  /* 0x00000000000679c3 */ /* 0x000e220000008800 */
[----:B------:R-:W-:Y:S01]  /*0330*/  VIADD R17, R18, UR12 ;  /* 0x0000000c12117c36 */ /* 0x000fe20008000000 */
[----:B------:R-:W-:-:S03]  /*0340*/  UMOV UR5, 0x400 ;  /* 0x0000040000057882 */ /* 0x000fc60000000000 */
[----:B---3--:R-:W-:Y:S01]  /*0350*/  IMAD R17, R17, R16, R7 ;  /* 0x0000001011117224 */ /* 0x008fe200078e0207 */
[----:B0-----:R-:W-:-:S06]  /*0360*/  ULEA UR5, UR6, UR5, 0x18 ;  /* 0x0000000506057291 */ /* 0x001fcc000f8ec0ff */
[----:B------:R-:W-:-:S05]  /*0370*/  LEA R19, R17, UR5, 0x3 ;  /* 0x0000000511137c11 */ /* 0x000fca000f8e18ff */
[----:B------:R-:W-:Y:S01]  /*0380*/  @!P0 IMAD R17, R16, 0x8, R19 ;  /* 0x0000000810118824 */ /* 0x000fe200078e0213 */
[----:B----4-:R0:W-:Y:S04]  /*0390*/  STS.64 [R19], R14 ;  /* 0x0000000e13007388 */ /* 0x0101e80000000a00 */
[----:B-----5:R0:W-:Y:S02]  /*03a0*/  @!P0 STS.64 [R17], R12 ;  /* 0x0000000c11008388 */ /* 0x0201e40000000a00 */
.L_x_6:
[----:B------:R-:W-:Y:S05]  /*03b0*/  BSYNC.RECONVERGENT B2 ;  /* 0x0000000000027941 */ /* 0x000fea0003800200 */
.L_x_5:
[----:B-1----:R-:W-:-:S05]  /*03c0*/  IMAD R18, R2, 0x2, R18 ;  /* 0x0000000202127824 */ /* 0x002fca00078e0212 */
[----:B------:R-:W-:-:S13]  /*03d0*/  ISETP.GE.AND P0, PT, R18, R11, PT ;  /* 0x0000000b1200720c */ /* 0x000fda0003f06270 */
[----:B------:R-:W-:Y:S05]  /*03e0*/  @!P0 BRA `(.L_x_7) ;  /* 0xfffffffc00888947 */ /* 0x000fea000383ffff */
.L_x_4:
[----:B------:R-:W-:Y:S05]  /*03f0*/  BSYNC.RECONVERGENT B1 ;  /* 0x0000000000017941 */ /* 0x000fea0003800200 */
.L_x_3:
[----:B------:R-:W4:Y:S01]  /*0400*/  LDC R11, c[0x0][0x3f0] ;  /* 0x0000fc00ff0b7b82 */ /* 0x000f220000000800 */
[----:B------:R-:W5:Y:S01]  /*0410*/  LDCU UR5, c[0x0][0x3cc] ;  /* 0x00007980ff0577ac */ /* 0x000f620008000800 */
[----:B------:R-:W-:Y:S01]  /*0420*/  BSSY.RECONVERGENT B1, `(.L_x_2) ;  /* 0x0000028000017945 */ /* 0x000fe20003800200 */
[----:B-----5:R-:W-:-:S04]  /*0430*/  ISETP.GE.AND P0, PT, R8, UR5, PT ;  /* 0x0000000508007c0c */ /* 0x020fc8000bf06270 */
[----:B----4-:R-:W-:-:S13]  /*0440*/  ISETP.EQ.OR P0, PT, R11, 0x1, P0 ;  /* 0x000000010b00780c */ /* 0x010fda0000702670 */
[----:B------:R-:W-:Y:S05]  /*0450*/  @P0 BRA `(.L_x_8) ;  /* 0x0000000000900947 */ /* 0x000fea0003800000 */
[----:B---3--:R-:W3:Y:S01]  /*0460*/  LDC R16, c[0x0][0x39c] ;  /* 0x0000e700ff107b82 */ /* 0x008ee20000000800 */
[----:B------:R-:W-:-:S07]  /*0470*/  MOV R18, R8 ;  /* 0x0000000800127202 */ /* 0x000fce0000000f00 */
[----:B------:R-:W4:Y:S02]  /*0480*/  LDC R11, c[0x0][0x3cc] ;  /* 0x0000f300ff0b7b82 */ /* 0x000f240000000800 */
.L_x_11:
[----:B----4-:R-:W-:Y:S01]  /*0490*/  ISETP.GE.AND P0, PT, R18, R11, PT ;  /* 0x0000000b1200720c */ /* 0x010fe20003f06270 */
[----:B------:R-:W-:-:S12]  /*04a0*/  BSSY.RECONVERGENT B2, `(.L_x_9) ;  /* 0x000001c000027945 */ /* 0x000fd80003800200 */
[----:B------:R-:W-:Y:S05]  /*04b0*/  @P0 BRA `(.L_x_10) ;  /* 0x0000000000680947 */ /* 0x000fea0003800000 */
[----:B------:R-:W4:Y:S01]  /*04c0*/  LDCU UR5, c[0x0][0x38c] ;  /* 0x00007180ff0577ac */ /* 0x000f220008000800 */
[----:B0-----:R-:W-:Y:S01]  /*04d0*/  VIADD R12, R18, 0x1 ;  /* 0x00000001120c7836 */ /* 0x001fe20000000000 */
[----:B------:R-:W0:Y:S04]  /*04e0*/  LDCU.64 UR10, c[0x0][0x3c0] ;  /* 0x00007800ff0a77ac */ /* 0x000e280008000a00 */
[----:B------:R-:W-:Y:S01]  /*04f0*/  ISETP.GE.AND P0, PT, R12, R11, PT ;  /* 0x0000000b0c00720c */ /* 0x000fe20003f06270 */
[----:B----4-:R-:W-:-:S12]  /*0500*/  IMAD R19, R18, UR5, R7 ;  /* 0x0000000512137c24 */ /* 0x010fd8000f8e0207 */
[C---:B------:R-:W-:Y:S01]  /*0510*/  @!P0 VIADD R13, R19.reuse, UR5 ;  /* 0x00000005130d8c36 */ /* 0x040fe20008000000 */
[C---:B------:R-:W-:Y:S01]  /*0520*/  IADD3 R15, P2, PT, R6.reuse, R19, RZ ;  /* 0x00000013060f7210 */ /* 0x040fe20007f5e0ff */
[----:B------:R-:W4:Y:S01]  /*0530*/  S2UR UR6, SR_CgaCtaId ;  /* 0x00000000000679c3 */ /* 0x000f220000008800 */
[----:B------:R-:W5:Y:S02]  /*0540*/  LDCU UR5, c[0x0][0x3d4] ;  /* 0x00007a80ff0577ac */ /* 0x000f640008000800 */
[----:B------:R-:W-:Y:S02]  /*0550*/  @!P0 IADD3 R17, P1, PT, R6, R13, RZ ;  /* 0x0000000d06118210 */ /* 0x000fe40007f3e0ff */
[-C--:B------:R-:W-:Y:S02]  /*0560*/  LEA.HI.X.SX32 R22, R19, R10.reuse, 0x1, P2 ;  /* 0x0000000a13167211 */ /* 0x080fe400010f0eff */
[----:B0-----:R-:W-:Y:S02]  /*0570*/  LEA R14, P2, R15, UR10, 0x3 ;  /* 0x0000000a0f0e7c11 */ /* 0x001fe4000f8418ff */
[----:B------:R-:W-:-:S02]  /*0580*/  @!P0 LEA.HI.X.SX32 R20, R13, R10, 0x1, P1 ;  /* 0x0000000a0d148211 */ /* 0x000fc400008f0eff */
[----:B------:R-:W-:Y:S02]  /*0590*/  @!P0 LEA R12, P1, R17, UR10, 0x3 ;  /* 0x0000000a110c8c11 */ /* 0x000fe4000f8218ff */
[----:B------:R-:W-:Y:S02]  /*05a0*/  LEA.HI.X R15, R15, UR11, R22, 0x3, P2 ;  /* 0x0000000b0f0f7c11 */ /* 0x000fe400090f1c16 */
[----:B------:R-:W-:-:S04]  /*05b0*/  @!P0 LEA.HI.X R13, R17, UR11, R20, 0x3, P1 ;  /* 0x0000000b110d8c11 */ /* 0x000fc800088f1c14 */
[----:B------:R-:W2:Y:S04]  /*05c0*/  LDG.E.64 R14, desc[UR8][R14.64] ;  /* 0x000000080e0e7981 */ /* 0x000ea8000c1e1b00 */
[----:B------:R-:W2:Y:S01]  /*05d0*/  @!P0 LDG.E.64 R12, desc[UR8][R12.64] ;  /* 0x000000080c0c8981 */ /* 0x000ea2000c1e1b00 */
[----:B-----5:R-:W-:Y:S01]  /*05e0*/  VIADD R17, R18, UR5 ;  /* 0x0000000512117c36 */ /* 0x020fe20008000000 */
[----:B------:R-:W-:Y:S02]  /*05f0*/  UMOV UR5, 0x400 ;  /* 0x0000040000057882 */ /* 0x000fe40000000000 */
[----:B----4-:R-:W-:Y:S01]  /*0600*/  ULEA UR5, UR6, UR5, 0x18 ;  /* 0x0000000506057291 */ /* 0x010fe2000f8ec0ff */
[----:B---3--:R-:W-:-:S05]  /*0610*/  IMAD R17, R17, R16, R7 ;  /* 0x0000001011117224 */ /* 0x008fca00078e0207 */
[----:B------:R-:W-:-:S04]  /*0620*/  LEA R19, R17, UR5, 0x3 ;  /* 0x0000000511137c11 */ /* 0x000fc8000f8e18ff */
[----:B------:R-:W-:Y:S01]  /*0630*/  @!P0 LEA R17, R16, R19, 0x3 ;  /* 0x0000001310118211 */ /* 0x000fe200078e18ff */
[----:B--2---:R4:W-:Y:S04]  /*0640*/  STS.64 [R19], R14 ;  /* 0x0000000e13007388 */ /* 0x0049e80000000a00 */
[----:B------:R4:W-:Y:S02]  /*0650*/  @!P0 STS.64 [R17], R12 ;  /* 0x0000000c11008388 */ /* 0x0009e40000000a00 */
.L_x_10:
[----:B------:R-:W-:Y:S05]  /*0660*/  BSYNC.RECONVERGENT B2 ;  /* 0x0000000000027941 */ /* 0x000fea0003800200 */
.L_x_9:
[----:B-1----:R-:W-:-:S05]  /*0670*/  IMAD R18, R2, 0x2, R18 ;  /* 0x0000000202127824 */ /* 0x002fca00078e0212 */
[----:B------:R-:W-:-:S13]  /*0680*/  ISETP.GE.AND P0, PT, R18, R11, PT ;  /* 0x0000000b1200720c */ /* 0x000fda0003f06270 */
[----:B------:R-:W-:Y:S05]  /*0690*/  @!P0 BRA `(.L_x_11) ;  /* 0xfffffffc007c8947 */ /* 0x000fea000383ffff */
.L_x_8:
[----:B------:R-:W-:Y:S05]  /*06a0*/  BSYNC.RECONVERGENT B1 ;  /* 0x0000000000017941 */ /* 0x000fea0003800200 */
.L_x_2:
[----:B------:R-:W5:Y:S01]  /*06b0*/  LDCU UR5, c[0x0][0x38c] ;  /* 0x00007180ff0577ac */ /* 0x000f620008000800 */
[----:B--2---:R-:W-:-:S05]  /*06c0*/  IMAD.IADD R7, R4, 0x1, R7 ;  /* 0x0000000104077824 */ /* 0x004fca00078e0207 */
[----:B-----5:R-:W-:-:S13]  /*06d0*/  ISETP.GE.AND P0, PT, R7, UR5, PT ;  /* 0x0000000507007c0c */ /* 0x020fda000bf06270 */
[----:B------:R-:W-:Y:S05]  /*06e0*/  @!P0 BRA `(.L_x_12) ;  /* 0xfffffff800a08947 */ /* 0x000fea000383ffff */
.L_x_1:
[----:B------:R-:W-:Y:S05]  /*06f0*/  BSYNC.RECONVERGENT B0 ;  /* 0x0000000000007941 */ /* 0x000fea0003800200 */
.L_x_0:
[----:B------:R-:W2:Y:S08]  /*0700*/  S2UR UR6, SR_CgaCtaId ;  /* 0x00000000000679c3 */ /* 0x000eb00000008800 */
[----:B------:R-:W-:Y:S01]  /*0710*/  BAR.SYNC.DEFER_BLOCKING 0x0 ;  /* 0x0000000000007b1d */ /* 0x000fe20000010000 */
[----:B------:R-:W-:-:S05]  /*0720*/  ISETP.GT.U32.AND P0, PT, R3, 0x3, PT ;  /* 0x000000030300780c */ /* 0x000fca0003f04070 */
[----:B------:R-:W-:Y:S01]  /*0730*/  UMOV UR5, 0x400 ;  /* 0x0000040000057882 */ /* 0x000fe20000000000 */
[----:B------:R-:W0:Y:S01]  /*0740*/  LDCU UR7, c[0x0][0x398] ;  /* 0x00007300ff0777ac */ /* 0x000e220008000800 */
[----:B--2---:R-:W-:-:S04]  /*0750*/  ULEA UR5, UR6, UR5, 0x18 ;  /* 0x0000000506057291 */ /* 0x004fc8000f8ec0ff */
[----:B------:R-:W-:Y:S02]  /*0760*/  ULEA UR4, UR4, UR5, 0x1 ;  /* 0x0000000504047291 */ /* 0x000fe4000f8e08ff */
[----:B------:R-:W-:Y:S10]  /*0770*/  @P0 BRA `(.L_x_13) ;  /* 0x0000000400c00947 */ /* 0x000ff40003800000 */
[----:B------:R-:W2:Y:S08]  /*0780*/  LDC R21, c[0x0][0x398] ;  /* 0x0000e600ff157b82 */ /* 0x000eb00000000800 */
[----:B------:R-:W5:Y:S08]  /*0790*/  LDC R20, c[0x0][0x3a0] ;  /* 0x0000e800ff147b82 */ /* 0x000f700000000800 */
[----:B-1----:R-:W1:Y:S01]  /*07a0*/  LDC R2, c[0x0][0x364] ;  /* 0x0000d900ff027b82 */ /* 0x002e620000000800 */
[----:B--2---:R-:W-:Y:S01]  /*07b0*/  IMAD.SHL.U32 R21, R21, 0x10, RZ ;  /* 0x0000001015157824 */ /* 0x004fe200078e00ff */
[----:B-----5:R-:W-:-:S07]  /*07c0*/  SHF.L.U32 R20, R20, 0x4, RZ ;  /* 0x0000000414147819 */ /* 0x020fce00000006ff */
.L_x_15:
[--C-:B-1----:R-:W-:Y:S02]  /*07d0*/  SHF.R.U32.HI R23, RZ, 0x1, R3.reuse ;  /* 0x00000001ff177819 */ /* 0x102fe40000011603 */
[----:B------:R-:W-:Y:S01]  /*07e0*/  LOP3.LUT R28, R3, 0x1, RZ, 0xc0, !PT ;  /* 0x00000001031c7812 */ /* 0x000fe200078ec0ff */
[----:B-1----:R-:W-:-:S03]  /*07f0*/  IMAD.IADD R3, R2, 0x1, R3 ;  /* 0x0000000102037824 */ /* 0x002fc600078e0203 */
[----:B------:R-:W-:Y:S02]  /*0800*/  ISETP.GE.U32.AND P0, PT, R23, R28, PT ;  /* 0x0000001c1700720c */ /* 0x000fe40003f06070 */
[----:B------:R-:W-:-:S11]  /*0810*/  ISETP.GE.U32.AND P1, PT, R3, 0x4, PT ;  /* 0x000000040300780c */ /* 0x000fd60003f26070 */
[----:B------:R-:W-:Y:S05]  /*0820*/  @!P0 BRA `(.L_x_14) ;  /* 0x0000000400908947 */ /* 0x000fea0003800000 */
[----:B------:R-:W1:Y:S01]  /*0830*/  S2R R24, SR_LANEID ;  /* 0x0000000000187919 */ /* 0x000e620000000000 */
[----:B------:R-:W2:Y:S01]  /*0840*/  S2UR UR6, SR_CgaCtaId ;  /* 0x00000000000679c3 */ /* 0x000ea20000008800 */
[----:B------:R-:W-:Y:S01]  /*0850*/  UMOV UR5, 0x400 ;  /* 0x0000040000057882 */ /* 0x000fe20000000000 */
[----:B------:R-:W-:Y:S01]  /*0860*/  IMAD.SHL.U32 R26, R21, 0x2, RZ ;  /* 0x00000002151a7824 */ /* 0x000fe200078e00ff */
[----:B--2---:R-:W-:-:S06]  /*0870*/  ULEA UR5, UR6, UR5, 0x18 ;  /* 0x0000000506057291 */ /* 0x004fcc000f8ec0ff */
[-C--:B------:R-:W-:Y:S01]  /*0880*/  IMAD R9, R28, R26.reuse, UR5 ;  /* 0x000000051c097e24 */ /* 0x080fe2000f8e021a */
[--C-:B-1----:R-:W-:Y:S01]  /*0890*/  SHF.R.U32.HI R4, RZ, 0x3, R24.reuse ;  /* 0x00000003ff047819 */ /* 0x102fe20000011618 */
[----:B------:R-:W-:Y:S01]  /*08a0*/  IMAD R26, R23, R26, UR5 ;  /* 0x00000005171a7e24 */ /* 0x000fe2000f8e021a */
[----:B------:R-:W-:Y:S01]  /*08b0*/  LOP3.LUT R5, R24, 0x7, RZ, 0xc0, !PT ;  /* 0x0000000718057812 */ /* 0x000fe200078ec0ff */
[----:B------:R-:W-:Y:S05]  /*08c0*/  WARPSYNC.ALL ;  /* 0x0000000000007948 */ /* 0x000fea0003800000 */
[C---:B------:R-:W-:Y:S01]  /*08d0*/  IMAD.SHL.U32 R8, R4.reuse, 0x8, RZ ;  /* 0x0000000804087824 */ /* 0x040fe200078e00ff */
[----:B------:R-:W-:Y:S01]  /*08e0*/  SHF.R.U32.HI R6, RZ, 0x4, R24 ;  /* 0x00000004ff067819 */ /* 0x000fe20000011618 */
[----:B------:R-:W-:Y:S01]  /*08f0*/  IMAD.SHL.U32 R22, R4, 0x8, RZ ;  /* 0x0000000804167824 */ /* 0x000fe200078e00ff */
[----:B------:R-:W1:Y:S01]  /*0900*/  S2UR UR6, SR_CgaCtaId ;  /* 0x00000000000679c3 */ /* 0x000e620000008800 */
[----:B------:R-:W-:Y:S01]  /*0910*/  UMOV UR5, 0x400 ;  /* 0x0000040000057882 */ /* 0x000fe20000000000 */
[----:B------:R-:W-:Y:S01]  /*0920*/  LOP3.LUT R4, R8, 0x8, R5, 0xe2, !PT ;  /* 0x0000000808047812 */ /* 0x000fe200078ee205 */
[C---:B------:R-:W-:Y:S01]  /*0930*/  IMAD.SHL.U32 R25, R6.reuse, 0x8, RZ ;  /* 0x0000000806197824 */ /* 0x040fe200078e00ff */
[----:B------:R-:W-:Y:S01]  /*0940*/  LEA R5, R6, R5, 0x3 ;  /* 0x0000000506057211 */ /* 0x000fe200078e18ff */
[----:B------:R-:W-:Y:S01]  /*0950*/  VIADD R8, R26, 0x20 ;  /* 0x000000201a087836 */ /* 0x000fe20000000000 */
[----:B------:R-:W-:Y:S01]  /*0960*/  LOP3.LUT R22, R22, 0x8, RZ, 0xe2, !PT ;  /* 0x0000000816167812 */ /* 0x000fe200078ee2ff */
[----:B0-----:R-:W-:-:S04]  /*0970*/  IMAD R25, R4, UR7, R25 ;  /* 0x0000000704197c24 */ /* 0x001fc8000f8e0219 */
[----:B------:R-:W-:Y:S01]  /*0980*/  IMAD R22, R5, UR7, R22 ;  /* 0x0000000705167c24 */ /* 0x000fe2000f8e0216 */
[----:B------:R-:W-:-:S03]  /*0990*/  LEA R29, R25, R26, 0x1 ;  /* 0x0000001a191d7211 */ /* 0x000fc600078e08ff */
[----:B------:R-:W-:Y:S02]  /*09a0*/  IMAD.U32 R27, R22, 0x2, R9 ;  /* 0x00000002161b7824 */ /* 0x000fe400078e0009 */
[----:B----4-:R-:W-:Y:S01]  /*09b0*/  LDSM.16.M88.4 R12, [R29] ;  /* 0x000000001d0c783b */ /* 0x010fe20000000200 */
[----:B------:R-:W-:-:S03]  /*09c0*/  VIADD R9, R9, 0x20 ;  /* 0x0000002009097836 */ /* 0x000fc60000000000 */
[----:B------:R0:W3:Y:S02]  /*09d0*/  LDSM.16.M88.4 R4, [R27] ;  /* 0x000000001b04783b */ /* 0x0000e40000000200 */
[----:B------:R-:W-:Y:S01]  /*09e0*/  LEA R9, R22, R9, 0x1 ;  /* 0x0000000916097211 */ /* 0x000fe200078e08ff */
[----:B-1----:R-:W-:Y:S01]  /*09f0*/  ULEA UR5, UR6, UR5, 0x18 ;  /* 0x0000000506057291 */ /* 0x002fe2000f8ec0ff */
[----:B0-----:R-:W-:-:S05]  /*0a00*/  IMAD.SHL.U32 R27, R21, 0x2, RZ ;  /* 0x00000002151b7824 */ /* 0x001fca00078e00ff */
[C---:B------:R-:W-:Y:S01]  /*0a10*/  IMAD R27, R28.reuse, R27, UR5 ;  /* 0x000000051c1b7e24 */ /* 0x040fe2000f8e021b */
[C---:B---3--:R-:W-:Y:S01]  /*0a20*/  HMMA.16816.F32 R16, R12.reuse, R4, RZ ;  /* 0x000000040c10723c */ /* 0x048fe200000018ff */
[----:B------:R-:W-:Y:S02]  /*0a30*/  IMAD.U32 R5, R25, 0x2, R8 ;  /* 0x0000000219057824 */ /* 0x000fe400078e0008 */
[----:B------:R-:W-:Y:S05]  /*0a40*/  LDSM.16.M88.4 R8, [R9] ;  /* 0x000000000908783b */ /* 0x000fea0000000200 */
[----:B------:R-:W-:Y:S01]  /*0a50*/  HMMA.16816.F32 R12, R12, R6, RZ ;  /* 0x000000060c0c723c */ /* 0x000fe200000018ff */
[----:B------:R-:W0:Y:S11]  /*0a60*/  LDSM.16.M88.4 R4, [R5] ;  /* 0x000000000504783b */ /* 0x000e360000000200 */
[C---:B0-----:R-:W-:Y:S01]  /*0a70*/  HMMA.16816.F32 R16, R4.reuse, R8, R16 ;  /* 0x000000080410723c */ /* 0x041fe20000001810 */
[----:B------:R-:W0:Y:S07]  /*0a80*/  LDC R8, c[0x0][0x3a0] ;  /* 0x0000e800ff087b82 */ /* 0x000e2e0000000800 */
[----:B------:R-:W-:Y:S01]  /*0a90*/  HMMA.16816.F32 R12, R4, R10, R12 ;  /* 0x0000000a040c723c */ /* 0x000fe2000000180c */
[----:B------:R-:W-:Y:S01]  /*0aa0*/  IMAD.SHL.U32 R4, R28, 0x10, RZ ;  /* 0x000000101c047824 */ /* 0x000fe200078e00ff */
[----:B------:R-:W-:-:S02]  /*0ab0*/  SHF.R.U32.HI R7, RZ, 0x2, R24 ;  /* 0x00000002ff077819 */ /* 0x000fc40000011618 */
[----:B------:R-:W-:Y:S01]  /*0ac0*/  LOP3.LUT R6, R24, 0x3, RZ, 0xc0, !PT ;  /* 0x0000000318067812 */ /* 0x000fe200078ec0ff */
[----:B------:R-:W-:Y:S01]  /*0ad0*/  IMAD R23, R20, R23, R4 ;  /* 0x0000001714177224 */ /* 0x000fe200078e0204 */
[----:B------:R-:W-:Y:S01]  /*0ae0*/  IADD3 R5, PT, PT, R27, 0x40, RZ ;  /* 0x000000401b057810 */ /* 0x000fe20007ffe0ff */
[----:B------:R-:W-:-:S03]  /*0af0*/  VIADD R4, R26, 0x40 ;  /* 0x000000401a047836 */ /* 0x000fc60000000000 */
[----:B------:R-:W-:Y:S01]  /*0b00*/  LEA R23, R23, UR4, 0x2 ;  /* 0x0000000417177c11 */ /* 0x000fe2000f8e10ff */
[----:B------:R-:W-:Y:S02]  /*0b10*/  IMAD.U32 R29, R25, 0x2, R4 ;  /* 0x00000002191d7824 */ /* 0x000fe400078e0004 */
[----:B------:R-:W-:Y:S01]  /*0b20*/  IMAD.U32 R28, R22, 0x2, R5 ;  /* 0x00000002161c7824 */ /* 0x000fe200078e0005 */
[----:B0-----:R-:W-:-:S04]  /*0b30*/  SHF.R.U32.HI R24, RZ, 0x1, R8 ;  /* 0x00000001ff187819 */ /* 0x001fc80000011608 */
[----:B------:R-:W-:Y:S01]  /*0b40*/  LDSM.16.M88.4 R8, [R28] ;  /* 0x000000001c08783b */ /* 0x000fe20000000200 */
[----:B------:R-:W-:-:S04]  /*0b50*/  IMAD R6, R7, R24, R6 ;  /* 0x0000001807067224 */ /* 0x000fc800078e0206 */
[----:B------:R-:W-:Y:S02]  /*0b60*/  IMAD.U32 R23, R6, 0x8, R23 ;  /* 0x0000000806177824 */ /* 0x000fe400078e0017 */
[----:B------:R-:W0:Y:S03]  /*0b70*/  LDSM.16.M88.4 R4, [R29] ;  /* 0x000000001d04783b */ /* 0x000e260000000200 */
[----:B------:R-:W-:Y:S01]  /*0b80*/  LEA R24, R24, R23, 0x6 ;  /* 0x0000001718187211 */ /* 0x000fe200078e30ff */
[C---:B0-----:R-:W-:Y:S08]  /*0b90*/  HMMA.16816.F32 R16, R4.reuse, R8, R16 ;  /* 0x000000080410723c */ /* 0x041ff00000001810 */
[----:B------:R-:W-:Y:S01]  /*0ba0*/  HMMA.16816.F32 R12, R4, R10, R12 ;  /* 0x0000000a040c723c */ /* 0x000fe2000000180c */
[----:B------:R-:W-:Y:S01]  /*0bb0*/  IADD3 R4, PT, PT, R26, 0x60, RZ ;  /* 0x000000601a047810 */ /* 0x000fe20007ffe0ff */
[----:B------:R-:W-:-:S04]  /*0bc0*/  VIADD R5, R27, 0x60 ;  /* 0x000000601b057836 */ /* 0x000fc80000000000 */
[----:B------:R-:W-:Y:S02]  /*0bd0*/  IMAD.U32 R6, R25, 0x2, R4 ;  /* 0x0000000219067824 */ /* 0x000fe400078e0004 */
[----:B------:R-:W-:-:S04]  /*0be0*/  IMAD.U32 R8, R22, 0x2, R5 ;  /* 0x0000000216087824 */ /* 0x000fc800078e0005 */
[----:B------:R-:W-:Y:S04]  /*0bf0*/  LDSM.16.M88.4 R4, [R6] ;  /* 0x000000000604783b */ /* 0x000fe80000000200 */
[----:B------:R-:W0:Y:S02]  /*0c00*/  LDSM.16.M88.4 R8, [R8] ;  /* 0x000000000808783b */ /* 0x000e240000000200 */
[C---:B0-----:R-:W-:Y:S08]  /*0c10*/  HMMA.16816.F32 R16, R4.reuse, R8, R16 ;  /* 0x000000080410723c */ /* 0x041ff00000001810 */
[----:B------:R-:W-:Y:S01]  /*0c20*/  HMMA.16816.F32 R12, R4, R10, R12 ;  /* 0x0000000a040c723c */ /* 0x000fe2000000180c */
[----:B------:R-:W-:Y:S01]  /*0c30*/  IADD3 R4, PT, PT, R26, 0x80, RZ ;  /* 0x000000801a047810 */ /* 0x000fe20007ffe0ff */
[----:B------:R-:W-:-:S04]  /*0c40*/  VIADD R5, R27, 0x80 ;  /* 0x000000801b057836 */ /* 0x000fc80000000000 */
[----:B------:R-:W-:Y:S02]  /*0c50*/  IMAD.U32 R29, R25, 0x2, R4 ;  /* 0x00000002191d7824 */ /* 0x000fe400078e0004 */
[----:B------:R-:W-:-:S03]  /*0c60*/  IMAD.U32 R28, R22, 0x2, R5 ;  /* 0x00000002161c7824 */ /* 0x000fc600078e0005 */
[----:B------:R-:W-:Y:S04]  /*0c70*/  LDSM.16.M88.4 R8, [R29] ;  /* 0x000000001d08783b */ /* 0x000fe80000000200 */
[----:B------:R-:W0:Y:S02]  /*0c80*/  LDSM.16.M88.4 R4, [R28] ;  /* 0x000000001c04783b */ /* 0x000e240000000200 */
[----:B0-----:R-:W-:Y:S01]  /*0c90*/  HMMA.16816.F32 R16, R8, R4, R16 ;  /* 0x000000040810723c */ /* 0x001fe20000001810 */
[----:B------:R-:W-:Y:S01]  /*0ca0*/  IADD3 R4, PT, PT, R26, 0xa0, RZ ;  /* 0x000000a01a047810 */ /* 0x000fe20007ffe0ff */
[----:B------:R-:W-:-:S06]  /*0cb0*/  VIADD R5, R27, 0xa0 ;  /* 0x000000a01b057836 */ /* 0x000fcc0000000000 */
[----:B------:R-:W-:Y:S01]  /*0cc0*/  HMMA.16816.F32 R12, R8, R6, R12 ;  /* 0x00000006080c723c */ /* 0x000fe2000000180c */
[----:B------:R-:W-:Y:S02]  /*0cd0*/  IMAD.U32 R8, R25, 0x2, R4 ;  /* 0x0000000219087824 */ /* 0x000fe400078e0004 */
[----:B------:R-:W-:-:S04]  /*0ce0*/  IMAD.U32 R6, R22, 0x2, R5 ;  /* 0x0000000216067824 */ /* 0x000fc800078e0005 */
[----:B------:R-:W-:Y:S04]  /*0cf0*/  LDSM.16.M88.4 R8, [R8] ;  /* 0x000000000808783b */ /* 0x000fe80000000200 */
[----:B------:R-:W0:Y:S02]  /*0d00*/  LDSM.16.M88.4 R4, [R6] ;  /* 0x000000000604783b */ /* 0x000e240000000200 */
[----:B0-----:R-:W-:Y:S01]  /*0d10*/  HMMA.16816.F32 R16, R8, R4, R16 ;  /* 0x000000040810723c */ /* 0x001fe20000001810 */
[----:B------:R-:W-:Y:S01]  /*0d20*/  IADD3 R4, PT, PT, R26, 0xc0, RZ ;  /* 0x000000c01a047810 */ /* 0x000fe20007ffe0ff */
[C---:B------:R-:W-:Y:S02]  /*0d30*/  VIADD R5, R27.reuse, 0xc0 ;  /* 0x000000c01b057836 */ /* 0x040fe40000000000 */
[----:B------:R-:W-:-:S02]  /*0d40*/  VIADD R27, R27, 0xe0 ;  /* 0x000000e01b1b7836 */ /* 0x000fc40000000000 */
[C---:B------:R-:W-:Y:S01]  /*0d50*/  IMAD.U32 R29, R25.reuse, 0x2, R4 ;  /* 0x00000002191d7824 */ /* 0x040fe200078e0004 */
[----:B------:R-:W-:Y:S01]  /*0d60*/  LEA R28, R22, R5, 0x1 ;  /* 0x00000005161c7211 */ /* 0x000fe200078e08ff */
[----:B------:R-:W-:Y:S01]  /*0d70*/  HMMA.16816.F32 R12, R8, R6, R12 ;  /* 0x00000006080c723c */ /* 0x000fe2000000180c */
[----:B------:R-:W-:Y:S02]  /*0d80*/  VIADD R26, R26, 0xe0 ;  /* 0x000000e01a1a7836 */ /* 0x000fe40000000000 */
[----:B------:R-:W-:Y:S02]  /*0d90*/  LDSM.16.M88.4 R8, [R29] ;  /* 0x000000001d08783b */ /* 0x000fe40000000200 */
[----:B------:R-:W-:Y:S02]  /*0da0*/  IMAD.U32 R25, R25, 0x2, R26 ;  /* 0x0000000219197824 */ /* 0x000fe400078e001a */
[----:B------:R-:W0:Y:S05]  /*0db0*/  LDSM.16.M88.4 R4, [R28] ;  /* 0x000000001c04783b */ /* 0x000e2a0000000200 */
[----:B0-----:R-:W-:Y:S01]  /*0dc0*/  HMMA.16816.F32 R16, R8, R4, R16 ;  /* 0x000000040810723c */ /* 0x001fe20000001810 */
[----:B------:R-:W-:-:S07]  /*0dd0*/  IMAD.U32 R4, R22, 0x2, R27 ;  /* 0x0000000216047824 */ /* 0x000fce00078e001b */
[----:B------:R-:W-:Y:S01]  /*0de0*/  HMMA.16816.F32 R12, R8, R6, R12 ;  /* 0x00000006080c723c */ /* 0x000fe2000000180c */
[----:B------:R-:W-:Y:S04]  /*0df0*/  LDSM.16.M88.4 R8, [R25] ;  /* 0x000000001908783b */ /* 0x000fe80000000200 */
[----:B------:R-:W0:Y:S07]  /*0e00*/  LDSM.16.M88.4 R4, [R4] ;  /* 0x000000000404783b */ /* 0x000e2e0000000200 */
[C---:B0-----:R-:W-:Y:S08]  /*0e10*/  HMMA.16816.F32 R16, R8.reuse, R4, R16 ;  /* 0x000000040810723c */ /* 0x041ff00000001810 */
[----:B------:R-:W-:Y:S11]  /*0e20*/  HMMA.16816.F32 R12, R8, R6, R12 ;  /* 0x00000006080c723c */ /* 0x000ff6000000180c */
[----:B------:R1:W-:Y:S04]  /*0e30*/  STS.64 [R23], R16 ;  /* 0x0000001017007388 */ /* 0x0003e80000000a00 */
[----:B------:R1:W-:Y:S04]  /*0e40*/  STS.64 [R24], R18 ;  /* 0x0000001218007388 */ /* 0x0003e80000000a00 */
[----:B------:R1:W-:Y:S04]  /*0e50*/  STS.64 [R23+0x20], R12 ;  /* 0x0000200c17007388 */ /* 0x0003e80000000a00 */
[----:B------:R1:W-:Y:S02]  /*0e60*/  STS.64 [R24+0x20], R14 ;  /* 0x0000200e18007388 */ /* 0x0003e40000000a00 */
.L_x_14:
[----:B------:R-:W-:Y:S05]  /*0e70*/  @!P1 BRA `(.L_x_15) ;  /* 0xfffffff800549947 */ /* 0x000fea000383ffff */
.L_x_13:
[----:B------:R-:W2:Y:S01]  /*0e80*/  S2R R4, SR_TID.X ;  /* 0x0000000000047919 */ /* 0x000ea20000002100 */
[----:B------:R-:W-:Y:S05]  /*0e90*/  WARPSYNC.ALL ;  /* 0x0000000000007948 */ /* 0x000fea0003800000 */
[----:B------:R-:W5:Y:S01]  /*0ea0*/  S2R R11, SR_TID.Y ;  /* 0x00000000000b7919 */ /* 0x000f620000002200 */
[----:B------:R-:W1:Y:S01]  /*0eb0*/  LDC R3, c[0x0][0x394] ;  /* 0x0000e500ff037b82 */ /* 0x000e620000000800 */
[----:B------:R-:W0:Y:S01]  /*0ec0*/  LDCU UR5, c[0x0][0x3e0] ;  /* 0x00007c00ff0577ac */ /* 0x000e220008000800 */
[----:B-----5:R-:W-:Y:S01]  /*0ed0*/  IMAD.SHL.U32 R10, R11, 0x2, RZ ;  /* 0x000000020b0a7824 */ /* 0x020fe200078e00ff */
[----:B------:R-:W-:Y:S05]  /*0ee0*/  BSSY.RECONVERGENT B0, `(.L_x_16) ;  /* 0x0000049000007945 */ /* 0x000fea0003800200 */
[----:B------:R-:W5:Y:S08]  /*0ef0*/  LDC R7, c[0x0][0x38c] ;  /* 0x0000e300ff077b82 */ /* 0x000f700000000800 */
[----:B------:R-:W-:Y:S01]  /*0f00*/  BAR.SYNC.DEFER_BLOCKING 0x0 ;  /* 0x0000000000007b1d */ /* 0x000fe20000010000 */
[----:B0-----:R-:W-:Y:S01]  /*0f10*/  ISETP.GE.AND P0, PT, R10, UR5, PT ;  /* 0x000000050a007c0c */ /* 0x001fe2000bf06270 */
[----:B-1----:R-:W-:-:S05]  /*0f20*/  IMAD R2, R0, R3, RZ ;  /* 0x0000000300027224 */ /* 0x002fca00078e02ff */
[----:B-----5:R-:W-:Y:S02]  /*0f30*/  IADD3 R3, P1, PT, R2, R7, RZ ;  /* 0x0000000702037210 */ /* 0x020fe40007f3e0ff */
[----:B------:R-:W-:-:S04]  /*0f40*/  SHF.R.S32.HI R2, RZ, 0x1f, R2 ;  /* 0x0000001fff027819 */ /* 0x000fc80000011402 */
[----:B------:R-:W-:Y:S01]  /*0f50*/  LEA.HI.X.SX32 R8, R7, R2, 0x1, P1 ;  /* 0x0000000207087211 */ /* 0x000fe200008f0eff */
[----:B--2---:R-:W-:Y:S06]  /*0f60*/  @P0 BRA `(.L_x_17) ;  /* 0x0000000400000947 */ /* 0x004fec0003800000 */
[----:B----4-:R-:W0:Y:S08]  /*0f70*/  LDC.64 R12, c[0x0][0x3e8] ;  /* 0x0000fa00ff0c7b82 */ /* 0x010e300000000a00 */
[----:B------:R-:W1:Y:S08]  /*0f80*/  LDC R9, c[0x0][0x3ac] ;  /* 0x0000eb00ff097b82 */ /* 0x000e700000000800 */
[----:B------:R-:W2:Y:S08]  /*0f90*/  LDC R6, c[0x0][0x360] ;  /* 0x0000d800ff067b82 */ /* 0x000eb00000000800 */
[----:B------:R-:W4:Y:S01]  /*0fa0*/  LDC R7, c[0x0][0x364] ;  /* 0x0000d900ff077b82 */ /* 0x000f220000000800 */
[----:B0-----:R-:W-:-:S04]  /*0fb0*/  LEA R2, P0, R3, R12, 0x3 ;  /* 0x0000000c03027211 */ /* 0x001fc800078018ff */
[----:B------:R-:W-:Y:S01]  /*0fc0*/  LEA.HI.X R3, R3, R13, R8, 0x3, P0 ;  /* 0x0000000d03037211 */ /* 0x000fe200000f1c08 */
[----:B------:R-:W-:Y:S01]  /*0fd0*/  IMAD.MOV.U32 R8, RZ, RZ, R10 ;  /* 0x000000ffff087224 */ /* 0x000fe200078e000a */
[----:B-1----:R-:W-:-:S07]  /*0fe0*/  IADD3 R9, PT, PT, R9, -0x1, RZ ;  /* 0xffffffff09097810 */ /* 0x002fce0007ffe0ff */
.L_x_24:
[----:B------:R-:W0:Y:S01]  /*0ff0*/  LDCU UR5, c[0x0][0x3e0] ;  /* 0x00007c00ff0577ac */ /* 0x000e220008000800 */
[----:B------:R-:W-:Y:S01]  /*1000*/  BSSY.RECONVERGENT B1, `(.L_x_18) ;  /* 0x0000033000017945 */ /* 0x000fe20003800200 */
[----:B0-----:R-:W-:-:S05]  /*1010*/  IMAD.U32 R21, RZ, RZ, UR5 ;  /* 0x00000005ff157e24 */ /* 0x001fca000f8e00ff */
[----:B------:R-:W-:-:S13]  /*1020*/  ISETP.GE.AND P0, PT, R8, R21, PT ;  /* 0x000000150800720c */ /* 0x000fda0003f06270 */
[----:B------:R-:W-:Y:S05]  /*1030*/  @P0 BRA `(.L_x_19) ;  /* 0x0000000000bc0947 */ /* 0x000fea0003800000 */
[----:B------:R-:W-:Y:S01]  /*1040*/  ISETP.GE.AND P0, PT, R4, R21, PT ;  /* 0x000000150400720c */ /* 0x000fe20003f06270 */
[----:B------:R-:W-:Y:S01]  /*1050*/  VIADD R13, R8, 0x1 ;  /* 0x00000001080d7836 */ /* 0x000fe20000000000 */
[----:B------:R-:W-:Y:S04]  /*1060*/  BSSY.RECONVERGENT B2, `(.L_x_20) ;  /* 0x0000016000027945 */ /* 0x000fe80003800200 */
[----:B---3--:R-:W-:-:S07]  /*1070*/  VIMNMX R16, PT, PT, R13, R4, !PT ;  /* 0x000000040d107248 */ /* 0x008fce0007fe0100 */
[----:B------:R-:W-:Y:S05]  /*1080*/  @P0 BRA `(.L_x_21) ;  /* 0x00000000004c0947 */ /* 0x000fea0003800000 */
[----:B------:R-:W0:Y:S01]  /*1090*/  LDCU UR5, c[0x0][0x3ac] ;  /* 0x00007580ff0577ac */ /* 0x000e220008000800 */
[----:B------:R-:W1:Y:S01]  /*10a0*/  LDC R21, c[0x0][0x3e0] ;  /* 0x0000f800ff157b82 */ /* 0x000e620000000800 */
[----:B------:R-:W-:Y:S01]  /*10b0*/  IMAD.MOV.U32 R17, RZ, RZ, R4 ;  /* 0x000000ffff117224 */ /* 0x000fe200078e0004 */
[----:B0-----:R-:W-:-:S05]  /*10c0*/  IADD3 R18, PT, PT, R8, UR5, RZ ;  /* 0x0000000508127c10 */ /* 0x001fca000fffe0ff */
[----:B------:R-:W-:-:S04]  /*10d0*/  IMAD.IADD R15, R9, 0x1, R18 ;  /* 0x00000001090f7824 */ /* 0x000fc800078e0212 */
[----:B------:R-:W-:-:S05]  /*10e0*/  IMAD R15, R15, R8, RZ ;  /* 0x000000080f0f7224 */ /* 0x000fca00078e02ff */
[----:B------:R-:W-:-:S07]  /*10f0*/  SHF.R.S32.HI R20, RZ, 0x1, R15 ;  /* 0x00000001ff147819 */ /* 0x000fce000001140f */
.L_x_22:
[----:B------:R-:W-:-:S13]  /*1100*/  ISETP.GE.AND P0, PT, R17, R18, PT ;  /* 0x000000121100720c */ /* 0x000fda0003f06270 */
[----:B------:R-:W0:Y:S01]  /*1110*/  @!P0 LDC R10, c[0x0][0x3a0] ;  /* 0x0000e800ff0a8b82 */ /* 0x000e220000000800 */
[----:B------:R-:W-:-:S05]  /*1120*/  @!P0 IADD3 R15, PT, PT, R20, R17, RZ ;  /* 0x00000011140f8210 */ /* 0x000fca0007ffe0ff */
[----:B------:R-:W-:-:S04]  /*1130*/  @!P0 IMAD.WIDE R14, R15, 0x2, R2 ;  /* 0x000000020f0e8825 */ /* 0x000fc800078e0202 */
[--C-:B0-----:R-:W-:Y:S02]  /*1140*/  @!P0 IMAD R10, R8, R10, R17.reuse ;  /* 0x0000000a080a8224 */ /* 0x101fe400078e0211 */
[----:B--2---:R-:W-:-:S03]  /*1150*/  IMAD.IADD R17, R6, 0x1, R17 ;  /* 0x0000000106117824 */ /* 0x004fc600078e0211 */
[----:B------:R-:W-:-:S06]  /*1160*/  @!P0 LEA R10, R10, UR4, 0x2 ;  /* 0x000000040a0a8c11 */ /* 0x000fcc000f8e10ff */
[----:B------:R-:W0:Y:S02]  /*1170*/  @!P0 LDS R10, [R10] ;  /* 0x000000000a0a8984 */ /* 0x000e240000000800 */
[----:B0-----:R-:W-:-:S05]  /*1180*/  @!P0 F2FP.F16.F32.PACK_AB R12, RZ, R10 ;  /* 0x0000000aff0c823e */ /* 0x001fca00000000ff */
[----:B------:R0:W-:Y:S01]  /*1190*/  @!P0 STG.E.U16 desc[UR8][R14.64], R12 ;  /* 0x0000000c0e008986 */ /* 0x0001e2000c101508 */
[----:B-1----:R-:W-:-:S13]  /*11a0*/  ISETP.GE.AND P0, PT, R17, R21, PT ;  /* 0x000000151100720c */ /* 0x002fda0003f06270 */
[----:B0-----:R-:W-:Y:S05]  /*11b0*/  @!P0 BRA `(.L_x_22) ;  /* 0xfffffffc00d08947 */ /* 0x001fea000383ffff */
.L_x_21:
[----:B------:R-:W-:Y:S05]  /*11c0*/  BSYNC.RECONVERGENT B2 ;  /* 0x0000000000027941 */ /* 0x000fea0003800200 */
.L_x_20:
[----:B------:R-:W-:-:S13]  /*11d0*/  ISETP.GE.AND P0, PT, R16, R21, PT ;  /* 0x000000151000720c */ /* 0x000fda0003f06270 */
[----:B------:R-:W-:Y:S05]  /*11e0*/  @P0 BRA `(.L_x_19) ;  /* 0x0000000000500947 */ /* 0x000fea0003800000 */
[----:B------:R-:W0:Y:S01]  /*11f0*/  LDCU UR5, c[0x0][0x3ac] ;  /* 0x00007580ff0577ac */ /* 0x000e220008000800 */
[----:B------:R-:W1:Y:S01]  /*1200*/  LDC R21, c[0x0][0x3e0] ;  /* 0x0000f800ff157b82 */ /* 0x000e620000000800 */
[----:B------:R-:W-:Y:S02]  /*1210*/  IMAD.MOV.U32 R12, RZ, RZ, R4 ;  /* 0x000000ffff0c7224 */ /* 0x000fe400078e0004 */
[----:B0-----:R-:W-:-:S05]  /*1220*/  VIADD R17, R13, UR5 ;  /* 0x000000050d117c36 */ /* 0x001fca0008000000 */
[----:B------:R-:W-:-:S05]  /*1230*/  IADD3 R10, PT, PT, R9, R17, RZ ;  /* 0x00000011090a7210 */ /* 0x000fca0007ffe0ff */
[----:B------:R-:W-:-:S05]  /*1240*/  IMAD R10, R13, R10, RZ ;  /* 0x0000000a0d0a7224 */ /* 0x000fca00078e02ff */
[----:B------:R-:W-:-:S04]  /*1250*/  LEA.HI R10, R10, R10, RZ, 0x1 ;  /* 0x0000000a0a0a7211 */ /* 0x000fc800078f08ff */
[----:B------:R-:W-:-:S07]  /*1260*/  SHF.R.S32.HI R19, RZ, 0x1, R10 ;  /* 0x00000001ff137819 */ /* 0x000fce000001140a */
.L_x_23:
[----:B------:R-:W-:-:S13]  /*1270*/  ISETP.GE.AND P0, PT, R12, R17, PT ;  /* 0x000000110c00720c */ /* 0x000fda0003f06270 */
[----:B------:R-:W0:Y:S01]  /*1280*/  @!P0 LDC R10, c[0x0][0x3a0] ;  /* 0x0000e800ff0a8b82 */ /* 0x000e220000000800 */
[----:B------:R-:W-:-:S04]  /*1290*/  @!P0 IMAD.IADD R15, R19, 0x1, R12 ;  /* 0x00000001130f8824 */ /* 0x000fc800078e020c */
[----:B------:R-:W-:-:S04]  /*12a0*/  @!P0 IMAD.WIDE R14, R15, 0x2, R2 ;  /* 0x000000020f0e8825 */ /* 0x000fc800078e0202 */
[----:B0-----:R-:W-:Y:S01]  /*12b0*/  @!P0 IMAD R10, R13, R10, R12 ;  /* 0x0000000a0d0a8224 */ /* 0x001fe200078e020c */
[----:B--2---:R-:W-:-:S04]  /*12c0*/  IADD3 R12, PT, PT, R6, R12, RZ ;  /* 0x0000000c060c7210 */ /* 0x004fc80007ffe0ff */
[----:B------:R-:W-:-:S06]  /*12d0*/  @!P0 LEA R10, R10, UR4, 0x2 ;  /* 0x000000040a0a8c11 */ /* 0x000fcc000f8e10ff */
[----:B------:R-:W0:Y:S02]  /*12e0*/  @!P0 LDS R10, [R10] ;  /* 0x000000000a0a8984 */ /* 0x000e240000000800 */
[----:B0-----:R-:W-:-:S05]  /*12f0*/  @!P0 F2FP.F16.F32.PACK_AB R16, RZ, R10 ;  /* 0x0000000aff10823e */ /* 0x001fca00000000ff */
[----:B------:R0:W-:Y:S01]  /*1300*/  @!P0 STG.E.U16 desc[UR8][R14.64], R16 ;  /* 0x000000100e008986 */ /* 0x0001e2000c101508 */
[----:B-1----:R-:W-:-:S13]  /*1310*/  ISETP.GE.AND P0, PT, R12, R21, PT ;  /* 0x000000150c00720c */ /* 0x002fda0003f06270 */
[----:B0-----:R-:W-:Y:S05]  /*1320*/  @!P0 BRA `(.L_x_23) ;  /* 0xfffffffc00d08947 */ /* 0x001fea000383ffff */
.L_x_19:
[----:B------:R-:W-:Y:S05]  /*1330*/  BSYNC.RECONVERGENT B1 ;  /* 0x0000000000017941 */ /* 0x000fea0003800200 */
.L_x_18:
[----:B----4-:R-:W-:-:S05]  /*1340*/  IMAD R8, R7, 0x2, R8 ;  /* 0x0000000207087824 */ /* 0x010fca00078e0208 */
[----:B------:R-:W-:-:S13]  /*1350*/  ISETP.GE.AND P0, PT, R8, R21, PT ;  /* 0x000000150800720c */ /* 0x000fda0003f06270 */
[----:B------:R-:W-:Y:S05]  /*1360*/  @!P0 BRA `(.L_x_24) ;  /* 0xfffffffc00208947 */ /* 0x000fea000383ffff */
.L_x_17:
[----:B------:R-:W-:Y:S05]  /*1370*/  BSYNC.RECONVERGENT B0 ;  /* 0x0000000000007941 */ /* 0x000fea0003800200 */
.L_x_16:
[----:B------:R-:W0:Y:S01]  /*1380*/  LDCU UR4, c[0x0][0x360] ;  /* 0x00006c00ff0477ac */ /* 0x000e220008000800 */
[----:B------:R-:W1:Y:S01]  /*1390*/  LDC.64 R2, c[0x0][0x3e8] ;  /* 0x0000fa00ff027b82 */ /* 0x000e620000000a00 */
[----:B------:R-:W-:Y:S01]  /*13a0*/  BSSY.RECONVERGENT B0, `(.L_x_25) ;  /* 0x000006b000007945 */ /* 0x000fe20003800200 */
[----:B------:R-:W5:Y:S01]  /*13b0*/  LDCU UR5, c[0x0][0x390] ;  /* 0x00007200ff0577ac */ /* 0x000f620008000800 */
[----:B0-----:R-:W-:Y:S02]  /*13c0*/  IMAD R7, R11, UR4, R4 ;  /* 0x000000040b077c24 */ /* 0x001fe4000f8e0204 */
[----:B-----5:R-:W-:-:S03]  /*13d0*/  IMAD R10, R0, UR5, RZ ;  /* 0x00000005000a7c24 */ /* 0x020fc6000f8e02ff */
[----:B------:R-:W-:Y:S01]  /*13e0*/  ISETP.GT.U32.AND P0, PT, R7, 0x7f, PT ;  /* 0x0000007f0700780c */ /* 0x000fe20003f04070 */
[----:B-1----:R-:W-:-:S12]  /*13f0*/  IMAD.WIDE R2, R10, 0x2, R2 ;  /* 0x000000020a027825 */ /* 0x002fd800078e0202 */
[----:B------:R-:W-:Y:S05]  /*1400*/  @P0 BRA `(.L_x_26) ;  /* 0x0000000400900947 */ /* 0x000fea0003800000 */
[----:B------:R-:W2:Y:S01]  /*1410*/  LDC R8, c[0x0][0x364] ;  /* 0x0000d900ff087b82 */ /* 0x000ea20000000800 */
[----:B------:R-:W-:Y:S01]  /*1420*/  BSSY.RECONVERGENT B1, `(.L_x_27) ;  /* 0x000003e000017945 */ /* 0x000fe20003800200 */
[----:B--2---:R-:W-:-:S04]  /*1430*/  IMAD R6, R8, UR4, RZ ;  /* 0x0000000408067c24 */ /* 0x004fc8000f8e02ff */
[----:B---3--:R-:W0:Y:S01]  /*1440*/  I2F.U32.RP R16, R6 ;  /* 0x0000000600107306 */ /* 0x008e220000209000 */
[----:B------:R-:W-:Y:S01]  /*1450*/  IMAD.IADD R9, R7, 0x1, R6 ;  /* 0x0000000107097824 */ /* 0x000fe200078e0206 */
[----:B----4-:R-:W-:Y:S02]  /*1460*/  IADD3 R17, PT, PT, RZ, -R6, RZ ;  /* 0x80000006ff117210 */ /* 0x010fe40007ffe0ff */
[----:B------:R-:W-:Y:S02]  /*1470*/  ISETP.NE.U32.AND P2, PT, R6, RZ, PT ;  /* 0x000000ff0600720c */ /* 0x000fe40003f45070 */
[C---:B------:R-:W-:Y:S02]  /*1480*/  ISETP.GE.U32.AND P0, PT, R9.reuse, 0x80, PT ;  /* 0x000000800900780c */ /* 0x040fe40003f06070 */
[----:B------:R-:W-:Y:S02]  /*1490*/  VIMNMX.U32 R14, PT, PT, R9, 0x80, !PT ;  /* 0x00000080090e7848 */ /* 0x000fe40007fe0000 */
[----:B------:R-:W-:-:S04]  /*14a0*/  SEL R15, RZ, 0x1, P0 ;  /* 0x00000001ff0f7807 */ /* 0x000fc80000000000 */
[----:B------:R-:W-:Y:S01]  /*14b0*/  IADD3 R9, PT, PT, R14, -R9, -R15 ;  /* 0x800000090e097210 */ /* 0x000fe20007ffe80f */
[----:B0-----:R-:W0:Y:S02]  /*14c0*/  MUFU.RCP R16, R16 ;  /* 0x0000001000107308 */ /* 0x001e240000001000 */
[----:B0-----:R-:W-:-:S06]  /*14d0*/  VIADD R12, R16, 0xffffffe ;  /* 0x0ffffffe100c7836 */ /* 0x001fcc0000000000 */
[----:B------:R0:W1:Y:S02]  /*14e0*/  F2I.FTZ.U32.TRUNC.NTZ R13, R12 ;  /* 0x0000000c000d7305 */ /* 0x000064000021f000 */
[----:B0-----:R-:W-:Y:S02]  /*14f0*/  IMAD.MOV.U32 R12, RZ, RZ, RZ ;  /* 0x000000ffff0c7224 */ /* 0x001fe400078e00ff */
[----:B-1----:R-:W-:-:S04]  /*1500*/  IMAD R17, R17, R13, RZ ;  /* 0x0000000d11117224 */ /* 0x002fc800078e02ff */
[----:B------:R-:W-:-:S06]  /*1510*/  IMAD.HI.U32 R16, R13, R17, R12 ;  /* 0x000000110d107227 */ /* 0x000fcc00078e000c */
[----:B------:R-:W-:-:S05]  /*1520*/  IMAD.HI.U32 R16, R16, R9, RZ ;  /* 0x0000000910107227 */ /* 0x000fca00078e00ff */
[----:B------:R-:W-:-:S05]  /*1530*/  IADD3 R12, PT, PT, -R16, RZ, RZ ;  /* 0x000000ff100c7210 */ /* 0x000fca0007ffe1ff */
[----:B------:R-:W-:-:S05]  /*1540*/  IMAD R9, R6, R12, R9 ;  /* 0x0000000c06097224 */ /* 0x000fca00078e0209 */
[----:B------:R-:W-:-:S13]  /*1550*/  ISETP.GE.U32.AND P0, PT, R9, R6, PT ;  /* 0x000000060900720c */ /* 0x000fda0003f06070 */
[----:B------:R-:W-:Y:S02]  /*1560*/  @P0 IMAD.IADD R9, R9, 0x1, -R6 ;  /* 0x0000000109090824 */ /* 0x000fe400078e0a06 */
[----:B------:R-:W-:-:S03]  /*1570*/  @P0 VIADD R16, R16, 0x1 ;  /* 0x0000000110100836 */ /* 0x000fc60000000000 */
[----:B------:R-:W-:-:S13]  /*1580*/  ISETP.GE.U32.AND P1, PT, R9, R6, PT ;  /* 0x000000060900720c */ /* 0x000fda0003f26070 */
[----:B------:R-:W-:Y:S02]  /*1590*/  @P1 IADD3 R16, PT, PT, R16, 0x1, RZ ;  /* 0x0000000110101810 */ /* 0x000fe40007ffe0ff */
[----:B------:R-:W-:-:S05]  /*15a0*/  @!P2 LOP3.LUT R16, RZ, R6, RZ, 0x33, !PT ;  /* 0x00000006ff10a212 */ /* 0x000fca00078e33ff */
[----:B------:R-:W-:-:S05]  /*15b0*/  IMAD.IADD R16, R15, 0x1, R16 ;  /* 0x000000010f107824 */ /* 0x000fca00078e0210 */
[C---:B------:R-:W-:Y:S02]  /*15c0*/  LOP3.LUT R9, R16.reuse, 0x3, RZ, 0xc0, !PT ;  /* 0x0000000310097812 */ /* 0x040fe400078ec0ff */
[----:B------:R-:W-:Y:S02]  /*15d0*/  ISETP.GE.U32.AND P0, PT, R16, 0x3, PT ;  /* 0x000000031000780c */ /* 0x000fe40003f06070 */
[----:B------:R-:W-:Y:S01]  /*15e0*/  ISETP.NE.AND P1, PT, R9, 0x3, PT ;  /* 0x000000030900780c */ /* 0x000fe20003f25270 */
[----:B------:R-:W-:-:S12]  /*15f0*/  IMAD.MOV.U32 R9, RZ, RZ, R7 ;  /* 0x000000ffff097224 */ /* 0x000fd800078e0007 */
[----:B------:R-:W-:Y:S05]  /*1600*/  @!P1 BRA `(.L_x_28) ;  /* 0x00000000007c9947 */ /* 0x000fea0003800000 */
[----:B------:R-:W-:Y:S01]  /*1610*/  MOV R5, RZ ;  /* 0x000000ff00057202 */ /* 0x000fe20000000f00 */
[----:B------:R-:W0:Y:S01]  /*1620*/  LDC.64 R12, c[0x0][0x3d8] ;  /* 0x0000f600ff0c7b82 */ /* 0x000e220000000a00 */
[----:B------:R-:W1:Y:S01]  /*1630*/  LDCU.64 UR6, c[0x0][0x3e8] ;  /* 0x00007d00ff0677ac */ /* 0x000e620008000a00 */
[----:B------:R-:W-:Y:S02]  /*1640*/  IMAD.MOV.U32 R19, RZ, RZ, RZ ;  /* 0x000000ffff137224 */ /* 0x000fe400078e00ff */
[----:B------:R-:W-:-:S04]  /*1650*/  IMAD.WIDE.U32 R14, R11, UR4, R4 ;  /* 0x000000040b0e7c25 */ /* 0x000fc8000f8e0004 */
[----:B------:R-:W-:Y:S01]  /*1660*/  VIADD R5, R16, 0x1 ;  /* 0x0000000110057836 */ /* 0x000fe20000000000 */
[C---:B------:R-:W-:Y:S01]  /*1670*/  SHF.L.U64.HI R15, R14.reuse, 0x1, R15 ;  /* 0x000000010e0f7819 */ /* 0x040fe2000001020f */
[----:B------:R-:W-:-:S03]  /*1680*/  IMAD.SHL.U32 R14, R14, 0x2, RZ ;  /* 0x000000020e0e7824 */ /* 0x000fc600078e00ff */
[----:B------:R-:W-:Y:S01]  /*1690*/  LOP3.LUT R16, R5, 0x3, RZ, 0xc0, !PT ;  /* 0x0000000305107812 */ /* 0x000fe200078ec0ff */
[----:B------:R-:W-:-:S04]  /*16a0*/  IMAD.WIDE R14, R10, 0x2, R14 ;  /* 0x000000020a0e7825 */ /* 0x000fc800078e020e */
[----:B------:R-:W-:Y:S01]  /*16b0*/  IMAD R9, R16, R8, R11 ;  /* 0x0000000810097224 */ /* 0x000fe200078e020b */
[----:B------:R-:W-:Y:S02]  /*16c0*/  LEA R11, R0, R7, 0x7 ;  /* 0x00000007000b7211 */ /* 0x000fe400078e38ff */
[----:B-1----:R-:W-:Y:S01]  /*16d0*/  IADD3 R10, P1, PT, R14, UR6, RZ ;  /* 0x000000060e0a7c10 */ /* 0x002fe2000ff3e0ff */
[----:B------:R-:W-:Y:S02]  /*16e0*/  IMAD R9, R9, UR4, R4 ;  /* 0x0000000409097c24 */ /* 0x000fe4000f8e0204 */
[----:B------:R-:W-:Y:S01]  /*16f0*/  IMAD.WIDE.U32 R4, R8, UR4, RZ ;  /* 0x0000000408047c25 */ /* 0x000fe2000f8e00ff */
[----:B------:R-:W-:Y:S02]  /*1700*/  IADD3.X R18, PT, PT, R15, UR7, RZ, P1, !PT ;  /* 0x000000070f127c10 */ /* 0x000fe40008ffe4ff */
[----:B------:R-:W-:Y:S01]  /*1710*/  IADD3 R8, PT, PT, -R16, RZ, RZ ;  /* 0x000000ff10087210 */ /* 0x000fe20007ffe1ff */
[----:B0-----:R-:W-:Y:S01]  /*1720*/  IMAD.WIDE.U32 R12, R11, 0x2, R12 ;  /* 0x000000020b0c7825 */ /* 0x001fe200078e000c */
[----:B------:R-:W-:-:S03]  /*1730*/  SHF.L.U64.HI R20, R4, 0x1, R5 ;  /* 0x0000000104147819 */ /* 0x000fc60000010205 */
[----:B------:R-:W-:-:S07]  /*1740*/  IMAD.MOV.U32 R11, RZ, RZ, RZ ;  /* 0x000000ffff0b7224 */ /* 0x000fce00078e00ff */
.L_x_29:
[----:B------:R-:W-:-:S05]  /*1750*/  IADD3 R16, P1, PT, R12, R11, RZ ;  /* 0x0000000b0c107210 */ /* 0x000fca0007f3e0ff */
[----:B0-----:R-:W-:-:S06]  /*1760*/  IMAD.X R17, R13, 0x1, R19, P1 ;  /* 0x000000010d117824 */ /* 0x001fcc00008e0613 */
[----:B------:R-:W2:Y:S01]  /*1770*/  LDG.E.U16 R17, desc[UR8][R16.64] ;  /* 0x0000000810117981 */ /* 0x000ea2000c1e1500 */
[----:B------:R-:W-:Y:S02]  /*1780*/  IADD3 R14, P1, PT, R11, R10, RZ ;  /* 0x0000000a0b0e7210 */ /* 0x000fe40007f3e0ff */
[----:B------:R-:W-:Y:S02]  /*1790*/  IADD3 R8, PT, PT, R8, 0x1, RZ ;  /* 0x0000000108087810 */ /* 0x000fe40007ffe0ff */
[----:B------:R-:W-:Y:S01]  /*17a0*/  LEA R11, P2, R4, R11, 0x1 ;  /* 0x0000000b040b7211 */ /* 0x000fe200078408ff */
[----:B------:R-:W-:Y:S01]  /*17b0*/  IMAD.X R15, R19, 0x1, R18, P1 ;  /* 0x00000001130f7824 */ /* 0x000fe200008e0612 */
[----:B------:R-:W-:-:S03]  /*17c0*/  ISETP.NE.AND P1, PT, R8, RZ, PT ;  /* 0x000000ff0800720c */ /* 0x000fc60003f25270 */
[----:B------:R-:W-:Y:S01]  /*17d0*/  IMAD.X R19, R19, 0x1, R20, P2 ;  /* 0x0000000113137824 */ /* 0x000fe200010e0614 */
[----:B--2---:R0:W-:Y:S09]  /*17e0*/  STG.E.U16 desc[UR8][R14.64], R17 ;  /* 0x000000110e007986 */ /* 0x0041f2000c101508 */
[----:B------:R-:W-:Y:S05]  /*17f0*/  @P1 BRA `(.L_x_29) ;  /* 0xfffffffc00d41947 */ /* 0x000fea000383ffff */
.L_x_28:
[----:B------:R-:W-:Y:S05]  /*1800*/  BSYNC.RECONVERGENT B1 ;  /* 0x0000000000017941 */ /* 0x000fea0003800200 */
.L_x_27:
[----:B------:R-:W-:Y:S05]  /*1810*/  @!P0 BRA `(.L_x_26) ;  /* 0x00000000008c8947 */ /* 0x000fea0003800000 */
[----:B------:R-:W1:Y:S01]  /*1820*/  LDC.64 R4, c[0x0][0x3d8] ;  /* 0x0000f600ff047b82 */ /* 0x000e620000000a00 */
[C-C-:B------:R-:W-:Y:S01]  /*1830*/  IMAD R11, R6.reuse, 0x2, R9.reuse ;  /* 0x00000002060b7824 */ /* 0x140fe200078e0209 */
[C---:B0-----:R-:W-:Y:S01]  /*1840*/  IADD3 R17, PT, PT, R6.reuse, R9, RZ ;  /* 0x0000000906117210 */ /* 0x041fe20007ffe0ff */
[--C-:B------:R-:W-:Y:S02]  /*1850*/  IMAD R13, R6, 0x3, R9.reuse ;  /* 0x00000003060d7824 */ /* 0x100fe400078e0209 */
[C---:B------:R-:W-:Y:S01]  /*1860*/  IMAD R19, R0.reuse, 0x80, R9 ;  /* 0x0000008000137824 */ /* 0x040fe200078e0209 */
[C---:B------:R-:W-:Y:S01]  /*1870*/  LEA R21, R0.reuse, R11, 0x7 ;  /* 0x0000000b00157211 */ /* 0x040fe200078e38ff */
[C---:B------:R-:W-:Y:S02]  /*1880*/  IMAD R15, R0.reuse, 0x80, R17 ;  /* 0x00000080000f7824 */ /* 0x040fe400078e0211 */
[----:B------:R-:W-:-:S07]  /*1890*/  IMAD R23, R0, 0x80, R13 ;  /* 0x0000008000177824 */ /* 0x000fce00078e020d */
.L_x_30:
[----:B01----:R-:W-:-:S05]  /*18a0*/  IMAD.WIDE.U32 R24, R19, 0x2, R4 ;  /* 0x0000000213187825 */ /* 0x003fca00078e0004 */
[----:B------:R0:W2:Y:S01]  /*18b0*/  LDG.E.U16 R0, desc[UR8][R24.64] ;  /* 0x0000000818007981 */ /* 0x0000a2000c1e1500 */
[----:B------:R-:W-:-:S04]  /*18c0*/  IMAD.WIDE.U32 R26, R15, 0x2, R4 ;  /* 0x000000020f1a7825 */ /* 0x000fc800078e0004 */
[----:B0-----:R-:W-:-:S05]  /*18d0*/  IMAD.WIDE.U32 R24, R9, 0x2, R2 ;  /* 0x0000000209187825 */ /* 0x001fca00078e0002 */
[----:B--2---:R0:W-:Y:S04]  /*18e0*/  STG.E.U16 desc[UR8][R24.64], R0 ;  /* 0x0000000018007986 */ /* 0x0041e8000c101508 */
[----:B------:R1:W2:Y:S01]  /*18f0*/  LDG.E.U16 R8, desc[UR8][R26.64] ;  /* 0x000000081a087981 */ /* 0x0002a2000c1e1500 */
[----:B------:R-:W-:-:S04]  /*1900*/  IMAD.WIDE.U32 R28, R17, 0x2, R2 ;  /* 0x00000002111c7825 */ /* 0x000fc800078e0002 */
[----:B-1----:R-:W-:Y:S01]  /*1910*/  IMAD.WIDE.U32 R26, R21, 0x2, R4 ;  /* 0x00000002151a7825 */ /* 0x002fe200078e0004 */
[----:B--2---:R1:W-:Y:S04]  /*1920*/  STG.E.U16 desc[UR8][R28.64], R8 ;  /* 0x000000081c007986 */ /* 0x0043e8000c101508 */
[----:B------:R-:W2:Y:S01]  /*1930*/  LDG.E.U16 R10, desc[UR8][R26.64] ;  /* 0x000000081a0a7981 */ /* 0x000ea2000c1e1500 */
[----:B0-----:R-:W-:-:S04]  /*1940*/  IMAD.WIDE.U32 R24, R11, 0x2, R2 ;  /* 0x000000020b187825 */ /* 0x001fc800078e0002 */
[----:B-1----:R-:W-:Y:S01]  /*1950*/  IMAD.WIDE.U32 R28, R23, 0x2, R4 ;  /* 0x00000002171c7825 */ /* 0x002fe200078e0004 */
[----:B--2---:R0:W-:Y:S04]  /*1960*/  STG.E.U16 desc[UR8][R24.64], R10 ;  /* 0x0000000a18007986 */ /* 0x0041e8000c101508 */
[----:B------:R-:W2:Y:S01]  /*1970*/  LDG.E.U16 R12, desc[UR8][R28.64] ;  /* 0x000000081c0c7981 */ /* 0x000ea2000c1e1500 */
[----:B------:R-:W-:Y:S01]  /*1980*/  IMAD.WIDE.U32 R26, R13, 0x2, R2 ;  /* 0x000000020d1a7825 */ /* 0x000fe200078e0002 */
[C-C-:B------:R-:W-:Y:S02]  /*1990*/  IADD3 R9, PT, PT, R6.reuse, R9, R6.reuse ;  /* 0x0000000906097210 */ /* 0x140fe40007ffe006 */
[C---:B------:R-:W-:Y:S01]  /*19a0*/  LEA R13, R6.reuse, R13, 0x2 ;  /* 0x0000000d060d7211 */ /* 0x040fe200078e10ff */
[C---:B------:R-:W-:Y:S01]  /*19b0*/  IMAD R11, R6.reuse, 0x4, R11 ;  /* 0x00000004060b7824 */ /* 0x040fe200078e020b */
[C---:B------:R-:W-:Y:S01]  /*19c0*/  IADD3 R9, PT, PT, R6.reuse, R9, R6 ;  /* 0x0000000906097210 */ /* 0x040fe20007ffe006 */
[C---:B------:R-:W-:Y:S01]  /*19d0*/  IMAD R17, R6.reuse, 0x4, R17 ;  /* 0x0000000406117824 */ /* 0x040fe200078e0211 */
[C---:B------:R-:W-:Y:S01]  /*19e0*/  LEA R21, R6.reuse, R21, 0x2 ;  /* 0x0000001506157211 */ /* 0x040fe200078e10ff */
[C---:B------:R-:W-:Y:S01]  /*19f0*/  IMAD R15, R6.reuse, 0x4, R15 ;  /* 0x00000004060f7824 */ /* 0x040fe200078e020f */
[----:B------:R-:W-:Y:S01]  /*1a00*/  ISETP.GE.U32.AND P0, PT, R9, 0x80, PT ;  /* 0x000000800900780c */ /* 0x000fe20003f06070 */
[----:B------:R-:W-:-:S02]  /*1a10*/  IMAD R23, R6, 0x4, R23 ;  /* 0x0000000406177824 */ /* 0x000fc400078e0217 */
[----:B------:R-:W-:Y:S01]  /*1a20*/  IMAD R19, R6, 0x4, R19 ;  /* 0x0000000406137824 */ /* 0x000fe200078e0213 */
[----:B--2---:R0:W-:Y:S09]  /*1a30*/  STG.E.U16 desc[UR8][R26.64], R12 ;  /* 0x0000000c1a007986 */ /* 0x0041f2000c101508 */
[----:B------:R-:W-:Y:S05]  /*1a40*/  @!P0 BRA `(.L_x_30) ;  /* 0xfffffffc00948947 */ /* 0x000fea000383ffff */
.L_x_26:
[----:B------:R-:W-:Y:S05]  /*1a50*/  BSYNC.RECONVERGENT B0 ;  /* 0x0000000000007941 */ /* 0x000fea0003800200 */
.L_x_25:
[----:B------:R-:W1:Y:S02]  /*1a60*/  LDCU UR6, c[0x0][0x3b0] ;  /* 0x00007600ff0677ac */ /* 0x000e640008000800 */
[----:B-1----:R-:W-:-:S13]  /*1a70*/  ISETP.GE.AND P0, PT, R7, UR6, PT ;  /* 0x0000000607007c0c */ /* 0x002fda000bf06270 */
[----:B------:R-:W-:Y:S05]  /*1a80*/  @P0 EXIT ;  /* 0x000000000000094d */ /* 0x000fea0003800000 */
[----:B------:R-:W1:Y:S01]  /*1a90*/  LDCU UR5, c[0x0][0x364] ;  /* 0x00006c80ff0577ac */ /* 0x000e620008000800 */
[----:B------:R-:W0:Y:S01]  /*1aa0*/  LDCU UR7, c[0x0][0x390] ;  /* 0x00007200ff0777ac */ /* 0x000e220008000800 */
[----:B-1----:R-:W-:-:S12]  /*1ab0*/  UIMAD UR4, UR4, UR5, URZ ;  /* 0x00000005040472a4 */ /* 0x002fd8000f8e02ff */
.L_x_31:
[----:B------:R-:W-:Y:S01]  /*1ac0*/  LOP3.LUT R0, RZ, R7, RZ, 0x33, !PT ;  /* 0x00000007ff007212 */ /* 0x000fe200078e33ff */
[----:B------:R-:W-:-:S03]  /*1ad0*/  VIADD R7, R7, UR4 ;  /* 0x0000000407077c36 */ /* 0x000fc60008000000 */
[----:B01----:R-:W-:Y:S02]  /*1ae0*/  IADD3 R5, PT, PT, R0, UR7, RZ ;  /* 0x0000000700057c10 */ /* 0x003fe4000fffe0ff */
[----:B------:R-:W-:-:S03]  /*1af0*/  ISETP.GE.AND P0, PT, R7, UR6, PT ;  /* 0x0000000607007c0c */ /* 0x000fc6000bf06270 */
[----:B------:R-:W-:-:S05]  /*1b00*/  IMAD.WIDE R4, R5, 0x2, R2 ;  /* 0x0000000205047825 */ /* 0x000fca00078e0202 */
[----:B------:R1:W-:Y:S05]  /*1b10*/  STG.E.U16 desc[UR8][R4.64], RZ ;  /* 0x000000ff04007986 */ /* 0x0003ea000c101508 */
[----:B------:R-:W-:Y:S05]  /*1b20*/  @!P0 BRA `(.L_x_31) ;  /* 0xfffffffc00e48947 */ /* 0x000fea000383ffff */
[----:B------:R-:W-:Y:S05]  /*1b30*/  EXIT ;  /* 0x000000000000794d */ /* 0x000fea0003800000 */
.L_x_32:
[----:B------:R-:W-:-:S00]  /*1b40*/  BRA `(.L_x_32) ;  /* 0xfffffffc00fc7947 */ /* 0x000fc0000383ffff */
[----:B------:R-:W-:-:S00]  /*1b50*/  NOP ;  /* 0x0000000000007918 */ /* 0x000fc00000000000 */
        /* <DEDUP_REMOVED lines=10> */
.L_x_33:


//--------------------- .nv.shared._Z25DotFeatureInteractionHalfILi2ELi4ELi16ELi2ELi8EEvliiiiiiiiiii11DotFwdParamI6__halfXT_EE --------------------------
	.section	.nv.shared._Z25DotFeatureInteractionHalfILi2ELi4ELi16ELi2ELi8EEvliiiiiiiiiii11DotFwdParamI6__halfXT_EE,"aw",@nobits
	.sectionflags	@""
	.align	16
	.zero		1024


//--------------------- .nv.shared.reserved.0     --------------------------
	.section	.nv.shared.reserved.0,"aw",@nobits
	.weak		__nv_reservedSMEM_offset_0_alias
	.size		__nv_reservedSMEM_offset_0_alias, 0, 64
	.other		__nv_reservedSMEM_offset_0_alias,@"STO_CUDA_RESERVED_SHARED STV_DEFAULT"
__nv_reservedSMEM_offset_0_alias:
	.zero		0
	.zero		64


//--------------------- .nv.constant0._Z25DotFeatureInteractionHalfILi2ELi4ELi16ELi2ELi8EEvliiiiiiiiiii11DotFwdParamI6__halfXT_EE --------------------------
	.section	.nv.constant0._Z25DotFeatureInteractionHalfILi2ELi4ELi16ELi2ELi8EEvliiiiiiiiiii11DotFwdParamI6__halfXT_EE,"a",@progbits
	.sectionflags	@""
	.align	4
.nv.constant0._Z25DotFeatureInteractionHalfILi2ELi4ELi16ELi2ELi8EEvliiiiiiiiiii11DotFwdParamI6__halfXT_EE:
	.zero		1016


//--------------------- SYMBOLS --------------------------

	.type		.nv.reservedSmem.offset0,@object
	.size		.nv.reservedSmem.offset0,0x4
	.type		.nv.reservedSmem.cap,@object
	.size		.nv.reservedSmem.cap,0x4
